// auto-generated by cutlass_sweep.gemm — config: {"arch": "sm_90", "cluster_m": 4, "cluster_n": 4, "dtype": "e4m3", "dtype_b": "e4m3", "layout": "nt", "stages": 0, "tile_k": 64, "tile_m": 256, "tile_n": 128}
#include "cutlass/cutlass.h"
#include "cutlass/gemm/collective/collective_builder.hpp"
#include "cutlass/gemm/device/gemm_universal_adapter.h"
#include "cutlass/gemm/kernel/gemm_universal.hpp"
#include "cutlass/epilogue/collective/collective_builder.hpp"

using ElemA = cutlass::float_e4m3_t;
using ElemB = cutlass::float_e4m3_t;
using ElemCD = cutlass::float_e4m3_t;
using Acc  = float;
using TileShape    = cute::Shape<cute::_256, cute::_128, cute::_64>;
using ClusterShape = cute::Shape<cute::_4, cute::_4, cute::_1>;

using CollectiveEpilogue = typename cutlass::epilogue::collective::CollectiveBuilder<
    cutlass::arch::Sm90, cutlass::arch::OpClassTensorOp,
    TileShape, ClusterShape,
    cutlass::epilogue::collective::EpilogueTileAuto,
    Acc, Acc,
    ElemCD, cutlass::layout::RowMajor, 128 / cutlass::sizeof_bits<ElemCD>::value,
    ElemCD, cutlass::layout::RowMajor, 128 / cutlass::sizeof_bits<ElemCD>::value,
    cutlass::epilogue::collective::EpilogueScheduleAuto
  >::CollectiveOp;

using CollectiveMainloop = typename cutlass::gemm::collective::CollectiveBuilder<
    cutlass::arch::Sm90, cutlass::arch::OpClassTensorOp,
    ElemA, cutlass::layout::RowMajor, 128 / cutlass::sizeof_bits<ElemA>::value,
    ElemB, cutlass::layout::ColumnMajor, 128 / cutlass::sizeof_bits<ElemB>::value,
    Acc,
    TileShape, ClusterShape,
    cutlass::gemm::collective::StageCountAutoCarveout<static_cast<int>(sizeof(typename CollectiveEpilogue::SharedStorage))>,
    cutlass::gemm::collective::KernelScheduleAuto
  >::CollectiveOp;

using GemmKernel = cutlass::gemm::kernel::GemmUniversal<
    cute::Shape<int,int,int,int>,
    CollectiveMainloop,
    CollectiveEpilogue
>;
using Gemm = cutlass::gemm::device::GemmUniversalAdapter<GemmKernel>;

// Force the device kernel symbol into the cubin without needing a host main.
auto* _anchor = &cutlass::device_kernel<GemmKernel>;


// ===== COMPILED SASS (sm_90a) =====

	.target	sm_90a

	.elftype	@"ET_EXEC"


//--------------------- .note.nv.tkinfo           --------------------------
	.section	.note.nv.tkinfo,"",@"SHT_NOTE"
	.sectionflags	@"SHF_NOTE_NV_TKINFO"
	.tkinfo
        /*0018*/ 	.word	0x00000002
        /*0030*/ 	.string	""
        /*0030*/ 	.string	"ptxas"
        /*0030*/ 	.string	"Cuda compilation tools, release 13.0, V13.0.88"
        /*0030*/ 	.string	"Build cuda_13.0.r13.0/compiler.36424714_0"
        /*0030*/ 	.string	"-arch sm_90a -m 64 "



//--------------------- .note.nv.cuinfo           --------------------------
	.section	.note.nv.cuinfo,"",@"SHT_NOTE"
	.sectionflags	@"SHF_NOTE_NV_CUINFO"
        /*0018*/ 	.short	0x0002
        /*001a*/ 	.short	0x005a
        /*001c*/ 	.short	0x0082
	.zero		2


//--------------------- .nv.info                  --------------------------
	.section	.nv.info,"",@"SHT_CUDA_INFO"
	.align	4


	//----- nvinfo : EIATTR_REGCOUNT
	.align		4
        /*0000*/ 	.byte	0x04, 0x2f
        /*0002*/ 	.short	(.L_12 - .L_11)
	.align		4
.L_11:
        /*0004*/ 	.word	index@(_ZN7cutlass13device_kernelINS_4gemm6kernel13GemmUniversalIN4cute5tupleIJiiiiEEENS1_10collective13CollectiveMmaINS1_37MainloopSm90TmaGmmaWarpSpecializedFP8ILi9ENS5_IJNS4_1CILi4EEESB_NSA_ILi1EEEEEENS1_35KernelTmaWarpSpecializedCooperativeEEENS5_IJNSA_ILi256EEENSA_ILi128EEENSA_ILi64EEEEEENS_12float_e4m3_tENS5_IJlSC_lEEESK_SL_NS4_8TiledMMAINS4_8MMA_AtomIJNS4_4SM904GMMA31MMA_64x128x32_F32E4M3E4M3_SS_TNILNSP_7ScaleInE1ELSR_1EEEEEENS4_6LayoutINS5_IJNSA_ILi2EEESC_SC_EEENS5_IJSC_NSA_ILi0EEESX_EEEEENS5_IJNS4_10UnderscoreES10_S10_EEEEENS4_23SM90_TMA_LOAD_MULTICASTENS4_14ComposedLayoutINS4_7SwizzleILi2ELi4ELi3EEENS4_18smem_ptr_flag_bitsILi8EEENSU_INS5_IJNSA_ILi8EEESI_EEENS5_IJSI_SC_EEEEEEEvNS4_8identityES13_S1D_vS1E_EENS_8epilogue10collective6detail29Sm90TmaWarpSpecializedAdapterINS1H_15DefaultEpilogueISK_SL_SL_NS1G_6thread17LinearCombinationISK_Li1EffLNS1L_9ScaleType4KindE0ELNS_15FloatRoundStyleE2ESK_EENS1_15EpilogueDefaultEEEEEvvEEEEvNT_6ParamsE)
        /*0008*/ 	.word	0x000000a8


	//----- nvinfo : EIATTR_FRAME_SIZE
	.align		4
.L_12:
        /*000c*/ 	.byte	0x04, 0x11
        /*000e*/ 	.short	(.L_14 - .L_13)
	.align		4
.L_13:
        /*0010*/ 	.word	index@(_ZN7cutlass13device_kernelINS_4gemm6kernel13GemmUniversalIN4cute5tupleIJiiiiEEENS1_10collective13CollectiveMmaINS1_37MainloopSm90TmaGmmaWarpSpecializedFP8ILi9ENS5_IJNS4_1CILi4EEESB_NSA_ILi1EEEEEENS1_35KernelTmaWarpSpecializedCooperativeEEENS5_IJNSA_ILi256EEENSA_ILi128EEENSA_ILi64EEEEEENS_12float_e4m3_tENS5_IJlSC_lEEESK_SL_NS4_8TiledMMAINS4_8MMA_AtomIJNS4_4SM904GMMA31MMA_64x128x32_F32E4M3E4M3_SS_TNILNSP_7ScaleInE1ELSR_1EEEEEENS4_6LayoutINS5_IJNSA_ILi2EEESC_SC_EEENS5_IJSC_NSA_ILi0EEESX_EEEEENS5_IJNS4_10UnderscoreES10_S10_EEEEENS4_23SM90_TMA_LOAD_MULTICASTENS4_14ComposedLayoutINS4_7SwizzleILi2ELi4ELi3EEENS4_18smem_ptr_flag_bitsILi8EEENSU_INS5_IJNSA_ILi8EEESI_EEENS5_IJSI_SC_EEEEEEEvNS4_8identityES13_S1D_vS1E_EENS_8epilogue10collective6detail29Sm90TmaWarpSpecializedAdapterINS1H_15DefaultEpilogueISK_SL_SL_NS1G_6thread17LinearCombinationISK_Li1EffLNS1L_9ScaleType4KindE0ELNS_15FloatRoundStyleE2ESK_EENS1_15EpilogueDefaultEEEEEvvEEEEvNT_6ParamsE)
        /*0014*/ 	.word	0x00000108


	//----- nvinfo : EIATTR_MIN_STACK_SIZE
	.align		4
.L_14:
        /*0018*/ 	.byte	0x04, 0x12
        /*001a*/ 	.short	(.L_16 - .L_15)
	.align		4
.L_15:
        /*001c*/ 	.word	index@(_ZN7cutlass13device_kernelINS_4gemm6kernel13GemmUniversalIN4cute5tupleIJiiiiEEENS1_10collective13CollectiveMmaINS1_37MainloopSm90TmaGmmaWarpSpecializedFP8ILi9ENS5_IJNS4_1CILi4EEESB_NSA_ILi1EEEEEENS1_35KernelTmaWarpSpecializedCooperativeEEENS5_IJNSA_ILi256EEENSA_ILi128EEENSA_ILi64EEEEEENS_12float_e4m3_tENS5_IJlSC_lEEESK_SL_NS4_8TiledMMAINS4_8MMA_AtomIJNS4_4SM904GMMA31MMA_64x128x32_F32E4M3E4M3_SS_TNILNSP_7ScaleInE1ELSR_1EEEEEENS4_6LayoutINS5_IJNSA_ILi2EEESC_SC_EEENS5_IJSC_NSA_ILi0EEESX_EEEEENS5_IJNS4_10UnderscoreES10_S10_EEEEENS4_23SM90_TMA_LOAD_MULTICASTENS4_14ComposedLayoutINS4_7SwizzleILi2ELi4ELi3EEENS4_18smem_ptr_flag_bitsILi8EEENSU_INS5_IJNSA_ILi8EEESI_EEENS5_IJSI_SC_EEEEEEEvNS4_8identityES13_S1D_vS1E_EENS_8epilogue10collective6detail29Sm90TmaWarpSpecializedAdapterINS1H_15DefaultEpilogueISK_SL_SL_NS1G_6thread17LinearCombinationISK_Li1EffLNS1L_9ScaleType4KindE0ELNS_15FloatRoundStyleE2ESK_EENS1_15EpilogueDefaultEEEEEvvEEEEvNT_6ParamsE)
        /*0020*/ 	.word	0x00000108
.L_16:


//--------------------- .nv.compat                --------------------------
	.section	.nv.compat,"",@"SHT_CUDA_COMPAT_INFO"
	.align	4
        /*0000*/ 	.byte	0x02, 0x09, 0x01, 0x00, 0x02, 0x02, 0x04, 0x00, 0x02, 0x05, 0x05, 0x00, 0x03, 0x07, 0x01, 0x01
        /*0010*/ 	.byte	0x02, 0x03, 0x01, 0x00, 0x02, 0x06, 0x01, 0x00, 0x04, 0x0b, 0x08, 0x00, 0x00, 0x00, 0x00, 0x00
        /*0020*/ 	.byte	0x00, 0x00, 0x00, 0x00


//--------------------- .nv.info._ZN7cutlass13device_kernelINS_4gemm6kernel13GemmUniversalIN4cute5tupleIJiiiiEEENS1_10collective13CollectiveMmaINS1_37MainloopSm90TmaGmmaWarpSpecializedFP8ILi9ENS5_IJNS4_1CILi4EEESB_NSA_ILi1EEEEEENS1_35KernelTmaWarpSpecializedCooperativeEEENS5_IJNSA_ILi256EEENSA_ILi128EEENSA_ILi64EEEEEENS_12float_e4m3_tENS5_IJlSC_lEEESK_SL_NS4_8TiledMMAINS4_8MMA_AtomIJNS4_4SM904GMMA31MMA_64x128x32_F32E4M3E4M3_SS_TNILNSP_7ScaleInE1ELSR_1EEEEEENS4_6LayoutINS5_IJNSA_ILi2EEESC_SC_EEENS5_IJSC_NSA_ILi0EEESX_EEEEENS5_IJNS4_10UnderscoreES10_S10_EEEEENS4_23SM90_TMA_LOAD_MULTICASTENS4_14ComposedLayoutINS4_7SwizzleILi2ELi4ELi3EEENS4_18smem_ptr_flag_bitsILi8EEENSU_INS5_IJNSA_ILi8EEESI_EEENS5_IJSI_SC_EEEEEEEvNS4_8identityES13_S1D_vS1E_EENS_8epilogue10collective6detail29Sm90TmaWarpSpecializedAdapterINS1H_15DefaultEpilogueISK_SL_SL_NS1G_6thread17LinearCombinationISK_Li1EffLNS1L_9ScaleType4KindE0ELNS_15FloatRoundStyleE2ESK_EENS1_15EpilogueDefaultEEEEEvvEEEEvNT_6ParamsE --------------------------
	.section	.nv.info._ZN7cutlass13device_kernelINS_4gemm6kernel13GemmUniversalIN4cute5tupleIJiiiiEEENS1_10collective13CollectiveMmaINS1_37MainloopSm90TmaGmmaWarpSpecializedFP8ILi9ENS5_IJNS4_1CILi4EEESB_NSA_ILi1EEEEEENS1_35KernelTmaWarpSpecializedCooperativeEEENS5_IJNSA_ILi256EEENSA_ILi128EEENSA_ILi64EEEEEENS_12float_e4m3_tENS5_IJlSC_lEEESK_SL_NS4_8TiledMMAINS4_8MMA_AtomIJNS4_4SM904GMMA31MMA_64x128x32_F32E4M3E4M3_SS_TNILNSP_7ScaleInE1ELSR_1EEEEEENS4_6LayoutINS5_IJNSA_ILi2EEESC_SC_EEENS5_IJSC_NSA_ILi0EEESX_EEEEENS5_IJNS4_10UnderscoreES10_S10_EEEEENS4_23SM90_TMA_LOAD_MULTICASTENS4_14ComposedLayoutINS4_7SwizzleILi2ELi4ELi3EEENS4_18smem_ptr_flag_bitsILi8EEENSU_INS5_IJNSA_ILi8EEESI_EEENS5_IJSI_SC_EEEEEEEvNS4_8identityES13_S1D_vS1E_EENS_8epilogue10collective6detail29Sm90TmaWarpSpecializedAdapterINS1H_15DefaultEpilogueISK_SL_SL_NS1G_6thread17LinearCombinationISK_Li1EffLNS1L_9ScaleType4KindE0ELNS_15FloatRoundStyleE2ESK_EENS1_15EpilogueDefaultEEEEEvvEEEEvNT_6ParamsE,"",@"SHT_CUDA_INFO"
	.sectionflags	@""
	.align	4


	//----- nvinfo : EIATTR_CUDA_API_VERSION
	.align		4
        /*0000*/ 	.byte	0x04, 0x37
        /*0002*/ 	.short	(.L_18 - .L_17)
.L_17:
        /*0004*/ 	.word	0x00000082


	//----- nvinfo : EIATTR_KPARAM_INFO
	.align		4
.L_18:
        /*0008*/ 	.byte	0x04, 0x17
        /*000a*/ 	.short	(.L_20 - .L_19)
.L_19:
        /*000c*/ 	.word	0x00000000
        /*0010*/ 	.short	0x0000
        /*0012*/ 	.short	0x0070
        /*0014*/ 	.byte	0x00, 0xf0, 0x01, 0x10


	//----- nvinfo : EIATTR_SPARSE_MMA_MASK
	.align		4
.L_20:
        /*0018*/ 	.byte	0x03, 0x50
        /*001a*/ 	.short	0x0000


	//----- nvinfo : EIATTR_MAXREG_COUNT
	.align		4
        /*001c*/ 	.byte	0x03, 0x1b
        /*001e*/ 	.short	0x00a8


	//----- nvinfo : EIATTR_NUM_BARRIERS
	.align		4
        /*0020*/ 	.byte	0x02, 0x4c
        /*0022*/ 	.byte	0x01
	.zero		1


	//----- nvinfo : EIATTR_ANNOTATIONS
	.align		4
        /*0024*/ 	.byte	0x04, 0x55
        /*0026*/ 	.short	(.L_22 - .L_21)


	//   ....[0]....
.L_21:
        /*0028*/ 	.word	0x00000001
        /*002c*/ 	.byte	0x00, 0x08, 0x00, 0x00, 0x01, 0x00, 0x00, 0x00, 0xf0, 0x08, 0x00, 0x00, 0x01, 0x00, 0x00, 0x00
        /* <DEDUP_REMOVED lines=198> */
        /*0c9c*/ 	.byte	0xd0, 0x0a, 0x01, 0x00


	//----- nvinfo : EIATTR_MERCURY_ISA_VERSION
	.align		4
.L_22:
        /*0ca0*/ 	.byte	0x03, 0x5f
        /*0ca2*/ 	.short	0x0101


	//----- nvinfo : EIATTR_INT_WARP_WIDE_INSTR_OFFSETS
	.align		4
        /*0ca4*/ 	.byte	0x04, 0x31
        /*0ca6*/ 	.short	(.L_24 - .L_23)


	//   ....[0]....
.L_23:
        /*0ca8*/ 	.word	0x00000640


	//   ....[1]....
        /*0cac*/ 	.word	0x00000650


	//   ....[2]....
        /*0cb0*/ 	.word	0x000007d0


	//----- nvinfo : EIATTR_COOP_GROUP_MASK_REGIDS
	.align		4
.L_24:
        /*0cb4*/ 	.byte	0x04, 0x29
        /*0cb6*/ 	.short	(.L_26 - .L_25)


	//   ....[0]....
.L_25:
        /*0cb8*/ 	.word	0xffffffff


	//   ....[1]....
        /*0cbc*/ 	.word	0xffffffff


	//   ....[2]....
        /*0cc0*/ 	.word	0xffffffff


	//   ....[3]....
        /*0cc4*/ 	.word	0xffffffff


	//   ....[4]....
        /*0cc8*/ 	.word	0xffffffff


	//   ....[5]....
        /*0ccc*/ 	.word	0xffffffff


	//----- nvinfo : EIATTR_COOP_GROUP_INSTR_OFFSETS
	.align		4
.L_26:
        /*0cd0*/ 	.byte	0x04, 0x28
        /*0cd2*/ 	.short	(.L_28 - .L_27)


	//   ....[0]....
.L_27:
        /*0cd4*/ 	.word	0x00000070


	//   ....[1]....
        /*0cd8*/ 	.word	0x00000080


	//   ....[2]....
        /*0cdc*/ 	.word	0x000001a0


	//   ....[3]....
        /*0ce0*/ 	.word	0x000004a0


	//   ....[4]....
        /*0ce4*/ 	.word	0x00000930


	//   ....[5]....
        /*0ce8*/ 	.word	0x000016b0


	//----- nvinfo : EIATTR_REG_RECONFIG
	.align		4
.L_28:
        /*0cec*/ 	.byte	0x01, 0x54
	.zero		2


	//----- nvinfo : EIATTR_MBARRIER_INSTR_OFFSETS
	.align		4
        /*0cf0*/ 	.byte	0x04, 0x39
        /*0cf2*/ 	.short	(.L_30 - .L_29)


	//   ....[0]....
.L_29:
        /*0cf4*/ 	.word	0x00000360
        /*0cf8*/ 	.word	0x000000ff
        /*0cfc*/ 	.word	0x00000000
        /*0d00*/ 	.short	0x0100
        /*0d02*/ 	.byte	0x09
	.zero		1


	//   ....[1]....
        /*0d04*/ 	.word	0x00000370
        /*0d08*/ 	.word	0x000000ff
        /*0d0c*/ 	.word	0x00000048
        /*0d10*/ 	.short	0x0100
        /*0d12*/ 	.byte	0x09
	.zero		1


	//   ....[2]....
        /*0d14*/ 	.word	0x00000380
        /*0d18*/ 	.word	0x000000ff
        /*0d1c*/ 	.word	0x00000008
        /*0d20*/ 	.short	0x0100
        /*0d22*/ 	.byte	0x09
	.zero		1


	//   ....[3]....
        /*0d24*/ 	.word	0x00000390
        /*0d28*/ 	.word	0x000000ff
        /*0d2c*/ 	.word	0x00000050
        /*0d30*/ 	.short	0x0100
        /*0d32*/ 	.byte	0x09
	.zero		1


	//   ....[4]....
        /*0d34*/ 	.word	0x000003a0
        /*0d38*/ 	.word	0x000000ff
        /*0d3c*/ 	.word	0x00000010
        /*0d40*/ 	.short	0x0100
        /*0d42*/ 	.byte	0x09
	.zero		1


	//   ....[5]....
        /*0d44*/ 	.word	0x000003b0
        /*0d48*/ 	.word	0x000000ff
        /*0d4c*/ 	.word	0x00000058
        /*0d50*/ 	.short	0x0100
        /*0d52*/ 	.byte	0x09
	.zero		1


	//   ....[6]....
        /*0d54*/ 	.word	0x000003c0
        /*0d58*/ 	.word	0x000000ff
        /*0d5c*/ 	.word	0x00000018
        /*0d60*/ 	.short	0x0100
        /*0d62*/ 	.byte	0x09
	.zero		1


	//   ....[7]....
        /*0d64*/ 	.word	0x000003d0
        /*0d68*/ 	.word	0x000000ff
        /*0d6c*/ 	.word	0x00000060
        /*0d70*/ 	.short	0x0100
        /*0d72*/ 	.byte	0x09
	.zero		1


	//   ....[8]....
        /*0d74*/ 	.word	0x000003e0
        /*0d78*/ 	.word	0x000000ff
        /*0d7c*/ 	.word	0x00000020
        /*0d80*/ 	.short	0x0100
        /*0d82*/ 	.byte	0x09
	.zero		1


	//   ....[9]....
        /*0d84*/ 	.word	0x000003f0
        /*0d88*/ 	.word	0x000000ff
        /*0d8c*/ 	.word	0x00000068
        /*0d90*/ 	.short	0x0100
        /*0d92*/ 	.byte	0x09
	.zero		1


	//   ....[10]....
        /*0d94*/ 	.word	0x00000400
        /*0d98*/ 	.word	0x000000ff
        /*0d9c*/ 	.word	0x00000028
        /*0da0*/ 	.short	0x0100
        /*0da2*/ 	.byte	0x09
	.zero		1


	//   ....[11]....
        /*0da4*/ 	.word	0x00000410
        /*0da8*/ 	.word	0x000000ff
        /*0dac*/ 	.word	0x00000070
        /*0db0*/ 	.short	0x0100
        /*0db2*/ 	.byte	0x09
	.zero		1


	//   ....[12]....
        /*0db4*/ 	.word	0x00000420
        /*0db8*/ 	.word	0x000000ff
        /*0dbc*/ 	.word	0x00000030
        /*0dc0*/ 	.short	0x0100
        /*0dc2*/ 	.byte	0x09
	.zero		1


	//   ....[13]....
        /*0dc4*/ 	.word	0x00000430
        /*0dc8*/ 	.word	0x000000ff
        /*0dcc*/ 	.word	0x00000078
        /*0dd0*/ 	.short	0x0100
        /*0dd2*/ 	.byte	0x09
	.zero		1


	//   ....[14]....
        /*0dd4*/ 	.word	0x00000440
        /*0dd8*/ 	.word	0x000000ff
        /*0ddc*/ 	.word	0x00000038
        /*0de0*/ 	.short	0x0100
        /*0de2*/ 	.byte	0x09
	.zero		1


	//   ....[15]....
        /*0de4*/ 	.word	0x00000450
        /*0de8*/ 	.word	0x000000ff
        /*0dec*/ 	.word	0x00000080
        /*0df0*/ 	.short	0x0100
        /*0df2*/ 	.byte	0x09
	.zero		1


	//   ....[16]....
        /*0df4*/ 	.word	0x00000460
        /*0df8*/ 	.word	0x000000ff
        /*0dfc*/ 	.word	0x00000040
        /*0e00*/ 	.short	0x0100
        /*0e02*/ 	.byte	0x09
	.zero		1


	//   ....[17]....
        /*0e04*/ 	.word	0x00000470
        /*0e08*/ 	.word	0x000000ff
        /*0e0c*/ 	.word	0x00000088
        /*0e10*/ 	.short	0x0100
        /*0e12*/ 	.byte	0x09
	.zero		1


	//   ....[18]....
        /*0e14*/ 	.word	0x00000850
        /*0e18*/ 	.word	0x000000ff
        /*0e1c*/ 	.word	0x000000a0
        /*0e20*/ 	.short	0x0100
        /*0e22*/ 	.byte	0x06
	.zero		1


	//   ....[19]....
        /*0e24*/ 	.word	0x000008b0
        /*0e28*/ 	.word	0x000000ff
        /*0e2c*/ 	.word	0x000000a8
        /*0e30*/ 	.short	0x0100
        /*0e32*/ 	.byte	0x06
	.zero		1


	//   ....[20]....
        /*0e34*/ 	.word	0x00001ec0
        /*0e38*/ 	.word	0x000000ff
        /*0e3c*/ 	.word	0x00000000
        /*0e40*/ 	.short	0x010a
        /*0e42*/ 	.byte	0x06
	.zero		1


	//   ....[21]....
        /*0e44*/ 	.word	0x00001f00
        /*0e48*/ 	.word	0x000000ff
        /*0e4c*/ 	.word	0x00000000
        /*0e50*/ 	.short	0x010a
        /*0e52*/ 	.byte	0x06
	.zero		1


	//   ....[22]....
        /*0e54*/ 	.word	0x00003190
        /*0e58*/ 	.word	0x000000ff
        /*0e5c*/ 	.word	0x00000000
        /*0e60*/ 	.short	0x010a
        /*0e62*/ 	.byte	0x10
	.zero		1


	//   ....[23]....
        /*0e64*/ 	.word	0x000031d0
        /*0e68*/ 	.word	0x000000ff
        /*0e6c*/ 	.word	0x00000000
        /*0e70*/ 	.short	0x010a
        /*0e72*/ 	.byte	0x10
	.zero		1


	//   ....[24]....
        /*0e74*/ 	.word	0x000042e0
        /*0e78*/ 	.word	0x000000e5
        /*0e7c*/ 	.word	0x00000000
        /*0e80*/ 	.short	0x0101
        /*0e82*/ 	.byte	0x3f
	.zero		1


	//   ....[25]....
        /*0e84*/ 	.word	0x00005500
        /*0e88*/ 	.word	0x00000018
        /*0e8c*/ 	.word	0x00000000
        /*0e90*/ 	.short	0x0101
        /*0e92*/ 	.byte	0x3f
	.zero		1


	//   ....[26]....
        /*0e94*/ 	.word	0x0000f9e0
        /*0e98*/ 	.word	0x0000000b
        /*0e9c*/ 	.word	0x00000048
        /*0ea0*/ 	.short	0x010a
        /*0ea2*/ 	.byte	0x3f
	.zero		1


	//   ....[27]....
        /*0ea4*/ 	.word	0x0000fdd0
        /*0ea8*/ 	.word	0x00000004
        /*0eac*/ 	.word	0x000000a8
        /*0eb0*/ 	.short	0x0101
        /*0eb2*/ 	.byte	0x3f
	.zero		1


	//   ....[28]....
        /*0eb4*/ 	.word	0x00010550
        /*0eb8*/ 	.word	0x00000007
        /*0ebc*/ 	.word	0x00000000
        /*0ec0*/ 	.short	0x010a
        /*0ec2*/ 	.byte	0x3f
	.zero		1


	//   ....[29]....
        /*0ec4*/ 	.word	0x000105d0
        /*0ec8*/ 	.word	0x00000009
        /*0ecc*/ 	.word	0x00000000
        /*0ed0*/ 	.short	0x010a
        /*0ed2*/ 	.byte	0x3f
	.zero		1


	//   ....[30]....
        /*0ed4*/ 	.word	0x00010660
        /*0ed8*/ 	.word	0x00000006
        /*0edc*/ 	.word	0x00000000
        /*0ee0*/ 	.short	0x010a
        /*0ee2*/ 	.byte	0x3f
	.zero		1


	//   ....[31]....
        /*0ee4*/ 	.word	0x000106f0
        /*0ee8*/ 	.word	0x00000009
        /*0eec*/ 	.word	0x00000000
        /*0ef0*/ 	.short	0x010a
        /*0ef2*/ 	.byte	0x3f
	.zero		1


	//   ....[32]....
        /*0ef4*/ 	.word	0x00010780
        /*0ef8*/ 	.word	0x00000006
        /*0efc*/ 	.word	0x00000000
        /*0f00*/ 	.short	0x010a
        /*0f02*/ 	.byte	0x3f
	.zero		1


	//   ....[33]....
        /*0f04*/ 	.word	0x00010810
        /*0f08*/ 	.word	0x00000009
        /*0f0c*/ 	.word	0x00000000
        /*0f10*/ 	.short	0x010a
        /*0f12*/ 	.byte	0x3f
	.zero		1


	//   ....[34]....
        /*0f14*/ 	.word	0x000108a0
        /*0f18*/ 	.word	0x00000006
        /*0f1c*/ 	.word	0x00000000
        /*0f20*/ 	.short	0x010a
        /*0f22*/ 	.byte	0x3f
	.zero		1


	//   ....[35]....
        /*0f24*/ 	.word	0x00010930
        /*0f28*/ 	.word	0x00000009
        /*0f2c*/ 	.word	0x00000000
        /*0f30*/ 	.short	0x010a
        /*0f32*/ 	.byte	0x3f
	.zero		1


	//   ....[36]....
        /*0f34*/ 	.word	0x000109c0
        /*0f38*/ 	.word	0x00000003
        /*0f3c*/ 	.word	0x00000000
        /*0f40*/ 	.short	0x010a
        /*0f42*/ 	.byte	0x3f
	.zero		1


	//   ....[37]....
        /*0f44*/ 	.word	0x00010a30
        /*0f48*/ 	.word	0x00000003
        /*0f4c*/ 	.word	0x00000000
        /*0f50*/ 	.short	0x010a
        /*0f52*/ 	.byte	0x3f
	.zero		1


	//   ....[38]....
        /*0f54*/ 	.word	0x00010aa0
        /*0f58*/ 	.word	0x00000000
        /*0f5c*/ 	.word	0x00000000
        /*0f60*/ 	.short	0x010a
        /*0f62*/ 	.byte	0x3f
	.zero		1


	//   ....[39]....
        /*0f64*/ 	.word	0x00010b80
        /*0f68*/ 	.word	0x0000000b
        /*0f6c*/ 	.word	0x00000048
        /*0f70*/ 	.short	0x010a
        /*0f72*/ 	.byte	0x3f
	.zero		1


	//   ....[40]....
        /*0f74*/ 	.word	0x00010c50
        /*0f78*/ 	.word	0x00000007
        /*0f7c*/ 	.word	0x00000000
        /*0f80*/ 	.short	0x010a
        /*0f82*/ 	.byte	0x3f
	.zero		1


	//   ....[41]....
        /*0f84*/ 	.word	0x00010ca0
        /*0f88*/ 	.word	0x00000009
        /*0f8c*/ 	.word	0x00000000
        /*0f90*/ 	.short	0x010a
        /*0f92*/ 	.byte	0x3f
	.zero		1


	//   ....[42]....
        /*0f94*/ 	.word	0x00010cf0
        /*0f98*/ 	.word	0x00000006
        /*0f9c*/ 	.word	0x00000000
        /*0fa0*/ 	.short	0x010a
        /*0fa2*/ 	.byte	0x3f
	.zero		1


	//   ....[43]....
        /*0fa4*/ 	.word	0x00010d40
        /*0fa8*/ 	.word	0x00000009
        /*0fac*/ 	.word	0x00000000
        /*0fb0*/ 	.short	0x010a
        /*0fb2*/ 	.byte	0x3f
	.zero		1


	//   ....[44]....
        /*0fb4*/ 	.word	0x00010d90
        /*0fb8*/ 	.word	0x00000006
        /*0fbc*/ 	.word	0x00000000
        /*0fc0*/ 	.short	0x010a
        /*0fc2*/ 	.byte	0x3f
	.zero		1


	//   ....[45]....
        /*0fc4*/ 	.word	0x00010de0
        /*0fc8*/ 	.word	0x00000009
        /*0fcc*/ 	.word	0x00000000
        /*0fd0*/ 	.short	0x010a
        /*0fd2*/ 	.byte	0x3f
	.zero		1


	//   ....[46]....
        /*0fd4*/ 	.word	0x00010e30
        /*0fd8*/ 	.word	0x00000006
        /*0fdc*/ 	.word	0x00000000
        /*0fe0*/ 	.short	0x010a
        /*0fe2*/ 	.byte	0x3f
	.zero		1


	//   ....[47]....
        /*0fe4*/ 	.word	0x00010e80
        /*0fe8*/ 	.word	0x00000009
        /*0fec*/ 	.word	0x00000000
        /*0ff0*/ 	.short	0x010a
        /*0ff2*/ 	.byte	0x3f
	.zero		1


	//----- nvinfo : EIATTR_NUM_MBARRIERS
	.align		4
.L_30:
        /*0ff4*/ 	.byte	0x03, 0x38
        /*0ff6*/ 	.short	0x0014


	//----- nvinfo : EIATTR_EXIT_INSTR_OFFSETS
	.align		4
        /*0ff8*/ 	.byte	0x04, 0x1c
        /*0ffa*/ 	.short	(.L_32 - .L_31)


	//   ....[0]....
.L_31:
        /*0ffc*/ 	.word	0x00000ac0


	//   ....[1]....
        /*1000*/ 	.word	0x00001350


	//   ....[2]....
        /*1004*/ 	.word	0x0000efa0


	//   ....[3]....
        /*1008*/ 	.word	0x0000f530


	//   ....[4]....
        /*100c*/ 	.word	0x00010a10


	//----- nvinfo : EIATTR_MAX_THREADS
	.align		4
.L_32:
        /*1010*/ 	.byte	0x04, 0x05
        /*1012*/ 	.short	(.L_34 - .L_33)
.L_33:
        /*1014*/ 	.word	0x00000180
        /*1018*/ 	.word	0x00000001
        /*101c*/ 	.word	0x00000001


	//----- nvinfo : EIATTR_CRS_STACK_SIZE
	.align		4
.L_34:
        /*1020*/ 	.byte	0x04, 0x1e
        /*1022*/ 	.short	(.L_36 - .L_35)
.L_35:
        /*1024*/ 	.word	0x00000000


	//----- nvinfo : EIATTR_CBANK_PARAM_SIZE
	.align		4
.L_36:
        /*1028*/ 	.byte	0x03, 0x19
        /*102a*/ 	.short	0x0470


	//----- nvinfo : EIATTR_PARAM_CBANK
	.align		4
        /*102c*/ 	.byte	0x04, 0x0a
        /*102e*/ 	.short	(.L_38 - .L_37)
	.align		4
.L_37:
        /*1030*/ 	.word	index@(.nv.constant0._ZN7cutlass13device_kernelINS_4gemm6kernel13GemmUniversalIN4cute5tupleIJiiiiEEENS1_10collective13CollectiveMmaINS1_37MainloopSm90TmaGmmaWarpSpecializedFP8ILi9ENS5_IJNS4_1CILi4EEESB_NSA_ILi1EEEEEENS1_35KernelTmaWarpSpecializedCooperativeEEENS5_IJNSA_ILi256EEENSA_ILi128EEENSA_ILi64EEEEEENS_12float_e4m3_tENS5_IJlSC_lEEESK_SL_NS4_8TiledMMAINS4_8MMA_AtomIJNS4_4SM904GMMA31MMA_64x128x32_F32E4M3E4M3_SS_TNILNSP_7ScaleInE1ELSR_1EEEEEENS4_6LayoutINS5_IJNSA_ILi2EEESC_SC_EEENS5_IJSC_NSA_ILi0EEESX_EEEEENS5_IJNS4_10UnderscoreES10_S10_EEEEENS4_23SM90_TMA_LOAD_MULTICASTENS4_14ComposedLayoutINS4_7SwizzleILi2ELi4ELi3EEENS4_18smem_ptr_flag_bitsILi8EEENSU_INS5_IJNSA_ILi8EEESI_EEENS5_IJSI_SC_EEEEEEEvNS4_8identityES13_S1D_vS1E_EENS_8epilogue10collective6detail29Sm90TmaWarpSpecializedAdapterINS1H_15DefaultEpilogueISK_SL_SL_NS1G_6thread17LinearCombinationISK_Li1EffLNS1L_9ScaleType4KindE0ELNS_15FloatRoundStyleE2ESK_EENS1_15EpilogueDefaultEEEEEvvEEEEvNT_6ParamsE)
        /*1034*/ 	.short	0x0210
        /*1036*/ 	.short	0x0470


	//----- nvinfo : EIATTR_SW_WAR
	.align		4
.L_38:
        /*1038*/ 	.byte	0x04, 0x36
        /*103a*/ 	.short	(.L_40 - .L_39)
.L_39:
        /*103c*/ 	.word	0x00000008
.L_40:


//--------------------- .nv.callgraph             --------------------------
	.section	.nv.callgraph,"",@"SHT_CUDA_CALLGRAPH"
	.align	4
	.sectionentsize	8
	.align		4
        /*0000*/ 	.word	0x00000000
	.align		4
        /*0004*/ 	.word	0xffffffff
	.align		4
        /*0008*/ 	.word	0x00000000
	.align		4
        /*000c*/ 	.word	0xfffffffe
	.align		4
        /*0010*/ 	.word	0x00000000
	.align		4
        /*0014*/ 	.word	0xfffffffd
	.align		4
        /*0018*/ 	.word	0x00000000
	.align		4
        /*001c*/ 	.word	0xfffffffc


//--------------------- .nv.constant4             --------------------------
	.section	.nv.constant4,"a",@progbits
	.align	8
	.align		8
.nv.constant4:
        /*0000*/ 	.dword	_ZN40_INTERNAL_f642d41c_4_k_cu_c0b527ec_166304cuda3std3__45__cpo5beginE
	.align		8
        /*0008*/ 	.dword	_ZN40_INTERNAL_f642d41c_4_k_cu_c0b527ec_166304cuda3std3__45__cpo3endE
	.align		8
        /*0010*/ 	.dword	_ZN40_INTERNAL_f642d41c_4_k_cu_c0b527ec_166304cuda3std3__45__cpo6cbeginE
	.align		8
        /*0018*/ 	.dword	_ZN40_INTERNAL_f642d41c_4_k_cu_c0b527ec_166304cuda3std3__45__cpo4cendE
	.align		8
        /*0020*/ 	.dword	_ZN40_INTERNAL_f642d41c_4_k_cu_c0b527ec_166304cuda3std3__442_GLOBAL__N__f642d41c_4_k_cu_c0b527ec_166306ignoreE
	.align		8
        /*0028*/ 	.dword	_ZN40_INTERNAL_f642d41c_4_k_cu_c0b527ec_166304cuda3std3__419piecewise_constructE
	.align		8
        /*0030*/ 	.dword	_ZN40_INTERNAL_f642d41c_4_k_cu_c0b527ec_166304cuda3std3__48in_placeE
	.align		8
        /*0038*/ 	.dword	_ZN40_INTERNAL_f642d41c_4_k_cu_c0b527ec_166304cuda3std6ranges3__45__cpo4swapE
	.align		8
        /*0040*/ 	.dword	_ZN40_INTERNAL_f642d41c_4_k_cu_c0b527ec_166304cuda3std6ranges3__45__cpo9iter_moveE
	.align		8
        /*0048*/ 	.dword	_ZN40_INTERNAL_f642d41c_4_k_cu_c0b527ec_166304cute7productE
	.align		8
        /*0050*/ 	.dword	_ZN40_INTERNAL_f642d41c_4_k_cu_c0b527ec_166304cute1_E


//--------------------- .text._ZN7cutlass13device_kernelINS_4gemm6kernel13GemmUniversalIN4cute5tupleIJiiiiEEENS1_10collective13CollectiveMmaINS1_37MainloopSm90TmaGmmaWarpSpecializedFP8ILi9ENS5_IJNS4_1CILi4EEESB_NSA_ILi1EEEEEENS1_35KernelTmaWarpSpecializedCooperativeEEENS5_IJNSA_ILi256EEENSA_ILi128EEENSA_ILi64EEEEEENS_12float_e4m3_tENS5_IJlSC_lEEESK_SL_NS4_8TiledMMAINS4_8MMA_AtomIJNS4_4SM904GMMA31MMA_64x128x32_F32E4M3E4M3_SS_TNILNSP_7ScaleInE1ELSR_1EEEEEENS4_6LayoutINS5_IJNSA_ILi2EEESC_SC_EEENS5_IJSC_NSA_ILi0EEESX_EEEEENS5_IJNS4_10UnderscoreES10_S10_EEEEENS4_23SM90_TMA_LOAD_MULTICASTENS4_14ComposedLayoutINS4_7SwizzleILi2ELi4ELi3EEENS4_18smem_ptr_flag_bitsILi8EEENSU_INS5_IJNSA_ILi8EEESI_EEENS5_IJSI_SC_EEEEEEEvNS4_8identityES13_S1D_vS1E_EENS_8epilogue10collective6detail29Sm90TmaWarpSpecializedAdapterINS1H_15DefaultEpilogueISK_SL_SL_NS1G_6thread17LinearCombinationISK_Li1EffLNS1L_9ScaleType4KindE0ELNS_15FloatRoundStyleE2ESK_EENS1_15EpilogueDefaultEEEEEvvEEEEvNT_6ParamsE --------------------------
	.section	.text._ZN7cutlass13device_kernelINS_4gemm6kernel13GemmUniversalIN4cute5tupleIJiiiiEEENS1_10collective13CollectiveMmaINS1_37MainloopSm90TmaGmmaWarpSpecializedFP8ILi9ENS5_IJNS4_1CILi4EEESB_NSA_ILi1EEEEEENS1_35KernelTmaWarpSpecializedCooperativeEEENS5_IJNSA_ILi256EEENSA_ILi128EEENSA_ILi64EEEEEENS_12float_e4m3_tENS5_IJlSC_lEEESK_SL_NS4_8TiledMMAINS4_8MMA_AtomIJNS4_4SM904GMMA31MMA_64x128x32_F32E4M3E4M3_SS_TNILNSP_7ScaleInE1ELSR_1EEEEEENS4_6LayoutINS5_IJNSA_ILi2EEESC_SC_EEENS5_IJSC_NSA_ILi0EEESX_EEEEENS5_IJNS4_10UnderscoreES10_S10_EEEEENS4_23SM90_TMA_LOAD_MULTICASTENS4_14ComposedLayoutINS4_7SwizzleILi2ELi4ELi3EEENS4_18smem_ptr_flag_bitsILi8EEENSU_INS5_IJNSA_ILi8EEESI_EEENS5_IJSI_SC_EEEEEEEvNS4_8identityES13_S1D_vS1E_EENS_8epilogue10collective6detail29Sm90TmaWarpSpecializedAdapterINS1H_15DefaultEpilogueISK_SL_SL_NS1G_6thread17LinearCombinationISK_Li1EffLNS1L_9ScaleType4KindE0ELNS_15FloatRoundStyleE2ESK_EENS1_15EpilogueDefaultEEEEEvvEEEEvNT_6ParamsE,"ax",@progbits
	.align	128
.text._ZN7cutlass13device_kernelINS_4gemm6kernel13GemmUniversalIN4cute5tupleIJiiiiEEENS1_10collective13CollectiveMmaINS1_37MainloopSm90TmaGmmaWarpSpecializedFP8ILi9ENS5_IJNS4_1CILi4EEESB_NSA_ILi1EEEEEENS1_35KernelTmaWarpSpecializedCooperativeEEENS5_IJNSA_ILi256EEENSA_ILi128EEENSA_ILi64EEEEEENS_12float_e4m3_tENS5_IJlSC_lEEESK_SL_NS4_8TiledMMAINS4_8MMA_AtomIJNS4_4SM904GMMA31MMA_64x128x32_F32E4M3E4M3_SS_TNILNSP_7ScaleInE1ELSR_1EEEEEENS4_6LayoutINS5_IJNSA_ILi2EEESC_SC_EEENS5_IJSC_NSA_ILi0EEESX_EEEEENS5_IJNS4_10UnderscoreES10_S10_EEEEENS4_23SM90_TMA_LOAD_MULTICASTENS4_14ComposedLayoutINS4_7SwizzleILi2ELi4ELi3EEENS4_18smem_ptr_flag_bitsILi8EEENSU_INS5_IJNSA_ILi8EEESI_EEENS5_IJSI_SC_EEEEEEEvNS4_8identityES13_S1D_vS1E_EENS_8epilogue10collective6detail29Sm90TmaWarpSpecializedAdapterINS1H_15DefaultEpilogueISK_SL_SL_NS1G_6thread17LinearCombinationISK_Li1EffLNS1L_9ScaleType4KindE0ELNS_15FloatRoundStyleE2ESK_EENS1_15EpilogueDefaultEEEEEvvEEEEvNT_6ParamsE:
        .type           _ZN7cutlass13device_kernelINS_4gemm6kernel13GemmUniversalIN4cute5tupleIJiiiiEEENS1_10collective13CollectiveMmaINS1_37MainloopSm90TmaGmmaWarpSpecializedFP8ILi9ENS5_IJNS4_1CILi4EEESB_NSA_ILi1EEEEEENS1_35KernelTmaWarpSpecializedCooperativeEEENS5_IJNSA_ILi256EEENSA_ILi128EEENSA_ILi64EEEEEENS_12float_e4m3_tENS5_IJlSC_lEEESK_SL_NS4_8TiledMMAINS4_8MMA_AtomIJNS4_4SM904GMMA31MMA_64x128x32_F32E4M3E4M3_SS_TNILNSP_7ScaleInE1ELSR_1EEEEEENS4_6LayoutINS5_IJNSA_ILi2EEESC_SC_EEENS5_IJSC_NSA_ILi0EEESX_EEEEENS5_IJNS4_10UnderscoreES10_S10_EEEEENS4_23SM90_TMA_LOAD_MULTICASTENS4_14ComposedLayoutINS4_7SwizzleILi2ELi4ELi3EEENS4_18smem_ptr_flag_bitsILi8EEENSU_INS5_IJNSA_ILi8EEESI_EEENS5_IJSI_SC_EEEEEEEvNS4_8identityES13_S1D_vS1E_EENS_8epilogue10collective6detail29Sm90TmaWarpSpecializedAdapterINS1H_15DefaultEpilogueISK_SL_SL_NS1G_6thread17LinearCombinationISK_Li1EffLNS1L_9ScaleType4KindE0ELNS_15FloatRoundStyleE2ESK_EENS1_15EpilogueDefaultEEEEEvvEEEEvNT_6ParamsE,@function
        .size           _ZN7cutlass13device_kernelINS_4gemm6kernel13GemmUniversalIN4cute5tupleIJiiiiEEENS1_10collective13CollectiveMmaINS1_37MainloopSm90TmaGmmaWarpSpecializedFP8ILi9ENS5_IJNS4_1CILi4EEESB_NSA_ILi1EEEEEENS1_35KernelTmaWarpSpecializedCooperativeEEENS5_IJNSA_ILi256EEENSA_ILi128EEENSA_ILi64EEEEEENS_12float_e4m3_tENS5_IJlSC_lEEESK_SL_NS4_8TiledMMAINS4_8MMA_AtomIJNS4_4SM904GMMA31MMA_64x128x32_F32E4M3E4M3_SS_TNILNSP_7ScaleInE1ELSR_1EEEEEENS4_6LayoutINS5_IJNSA_ILi2EEESC_SC_EEENS5_IJSC_NSA_ILi0EEESX_EEEEENS5_IJNS4_10UnderscoreES10_S10_EEEEENS4_23SM90_TMA_LOAD_MULTICASTENS4_14ComposedLayoutINS4_7SwizzleILi2ELi4ELi3EEENS4_18smem_ptr_flag_bitsILi8EEENSU_INS5_IJNSA_ILi8EEESI_EEENS5_IJSI_SC_EEEEEEEvNS4_8identityES13_S1D_vS1E_EENS_8epilogue10collective6detail29Sm90TmaWarpSpecializedAdapterINS1H_15DefaultEpilogueISK_SL_SL_NS1G_6thread17LinearCombinationISK_Li1EffLNS1L_9ScaleType4KindE0ELNS_15FloatRoundStyleE2ESK_EENS1_15EpilogueDefaultEEEEEvvEEEEvNT_6ParamsE,(.L_x_345 - _ZN7cutlass13device_kernelINS_4gemm6kernel13GemmUniversalIN4cute5tupleIJiiiiEEENS1_10collective13CollectiveMmaINS1_37MainloopSm90TmaGmmaWarpSpecializedFP8ILi9ENS5_IJNS4_1CILi4EEESB_NSA_ILi1EEEEEENS1_35KernelTmaWarpSpecializedCooperativeEEENS5_IJNSA_ILi256EEENSA_ILi128EEENSA_ILi64EEEEEENS_12float_e4m3_tENS5_IJlSC_lEEESK_SL_NS4_8TiledMMAINS4_8MMA_AtomIJNS4_4SM904GMMA31MMA_64x128x32_F32E4M3E4M3_SS_TNILNSP_7ScaleInE1ELSR_1EEEEEENS4_6LayoutINS5_IJNSA_ILi2EEESC_SC_EEENS5_IJSC_NSA_ILi0EEESX_EEEEENS5_IJNS4_10UnderscoreES10_S10_EEEEENS4_23SM90_TMA_LOAD_MULTICASTENS4_14ComposedLayoutINS4_7SwizzleILi2ELi4ELi3EEENS4_18smem_ptr_flag_bitsILi8EEENSU_INS5_IJNSA_ILi8EEESI_EEENS5_IJSI_SC_EEEEEEEvNS4_8identityES13_S1D_vS1E_EENS_8epilogue10collective6detail29Sm90TmaWarpSpecializedAdapterINS1H_15DefaultEpilogueISK_SL_SL_NS1G_6thread17LinearCombinationISK_Li1EffLNS1L_9ScaleType4KindE0ELNS_15FloatRoundStyleE2ESK_EENS1_15EpilogueDefaultEEEEEvvEEEEvNT_6ParamsE)
        .other          _ZN7cutlass13device_kernelINS_4gemm6kernel13GemmUniversalIN4cute5tupleIJiiiiEEENS1_10collective13CollectiveMmaINS1_37MainloopSm90TmaGmmaWarpSpecializedFP8ILi9ENS5_IJNS4_1CILi4EEESB_NSA_ILi1EEEEEENS1_35KernelTmaWarpSpecializedCooperativeEEENS5_IJNSA_ILi256EEENSA_ILi128EEENSA_ILi64EEEEEENS_12float_e4m3_tENS5_IJlSC_lEEESK_SL_NS4_8TiledMMAINS4_8MMA_AtomIJNS4_4SM904GMMA31MMA_64x128x32_F32E4M3E4M3_SS_TNILNSP_7ScaleInE1ELSR_1EEEEEENS4_6LayoutINS5_IJNSA_ILi2EEESC_SC_EEENS5_IJSC_NSA_ILi0EEESX_EEEEENS5_IJNS4_10UnderscoreES10_S10_EEEEENS4_23SM90_TMA_LOAD_MULTICASTENS4_14ComposedLayoutINS4_7SwizzleILi2ELi4ELi3EEENS4_18smem_ptr_flag_bitsILi8EEENSU_INS5_IJNSA_ILi8EEESI_EEENS5_IJSI_SC_EEEEEEEvNS4_8identityES13_S1D_vS1E_EENS_8epilogue10collective6detail29Sm90TmaWarpSpecializedAdapterINS1H_15DefaultEpilogueISK_SL_SL_NS1G_6thread17LinearCombinationISK_Li1EffLNS1L_9ScaleType4KindE0ELNS_15FloatRoundStyleE2ESK_EENS1_15EpilogueDefaultEEEEEvvEEEEvNT_6ParamsE,@"STO_CUDA_ENTRY STV_DEFAULT"
_ZN7cutlass13device_kernelINS_4gemm6kernel13GemmUniversalIN4cute5tupleIJiiiiEEENS1_10collective13CollectiveMmaINS1_37MainloopSm90TmaGmmaWarpSpecializedFP8ILi9ENS5_IJNS4_1CILi4EEESB_NSA_ILi1EEEEEENS1_35KernelTmaWarpSpecializedCooperativeEEENS5_IJNSA_ILi256EEENSA_ILi128EEENSA_ILi64EEEEEENS_12float_e4m3_tENS5_IJlSC_lEEESK_SL_NS4_8TiledMMAINS4_8MMA_AtomIJNS4_4SM904GMMA31MMA_64x128x32_F32E4M3E4M3_SS_TNILNSP_7ScaleInE1ELSR_1EEEEEENS4_6LayoutINS5_IJNSA_ILi2EEESC_SC_EEENS5_IJSC_NSA_ILi0EEESX_EEEEENS5_IJNS4_10UnderscoreES10_S10_EEEEENS4_23SM90_TMA_LOAD_MULTICASTENS4_14ComposedLayoutINS4_7SwizzleILi2ELi4ELi3EEENS4_18smem_ptr_flag_bitsILi8EEENSU_INS5_IJNSA_ILi8EEESI_EEENS5_IJSI_SC_EEEEEEEvNS4_8identityES13_S1D_vS1E_EENS_8epilogue10collective6detail29Sm90TmaWarpSpecializedAdapterINS1H_15DefaultEpilogueISK_SL_SL_NS1G_6thread17LinearCombinationISK_Li1EffLNS1L_9ScaleType4KindE0ELNS_15FloatRoundStyleE2ESK_EENS1_15EpilogueDefaultEEEEEvvEEEEvNT_6ParamsE:
[----:B------:R-:W0:Y:S02]  /*0000*/  LDC R1, c[0x0][0x28] ;  /* 0x00000a00ff017b82 */ /* 0x000e240000000800 */
[----:B0-----:R-:W-:Y:S01]  /*0010*/  VIADD R1, R1, 0xfffffef8 ;  /* 0xfffffef801017836 */ /* 0x001fe20000000000 */
[----:B------:R-:W0:Y:S01]  /*0020*/  S2R R4, SR_TID.X ;  /* 0x0000000000047919 */ /* 0x000e220000002100 */
[----:B------:R-:W-:Y:S01]  /*0030*/  ELECT P0, URZ, PT ;  /* 0x00000000003f782f */ /* 0x000fe20003800000 */
[----:B------:R-:W-:Y:S01]  /*0040*/  BSSY B0, `(.L_x_0) ;  /* 0x0000015000007945 */ /* 0x000fe20003800000 */
[--C-:B0-----:R-:W-:Y:S02]  /*0050*/  SHF.R.U32.HI R0, RZ, 0x5, R4.reuse ;  /* 0x00000005ff007819 */ /* 0x101fe40000011604 */
[----:B------:R-:W-:-:S03]  /*0060*/  SHF.R.U32.HI R2, RZ, 0x7, R4 ;  /* 0x00000007ff027819 */ /* 0x000fc60000011604 */
[----:B------:R-:W0:Y:S04]  /*0070*/  SHFL.IDX PT, R3, R0, RZ, 0x1f ;  /* 0x00001fff00037589 */ /* 0x000e2800000e0000 */
[----:B------:R-:W1:Y:S01]  /*0080*/  SHFL.IDX PT, R2, R2, RZ, 0x1f ;  /* 0x00001fff02027589 */ /* 0x000e6200000e0000 */
[----:B0-----:R-:W-:Y:S02]  /*0090*/  R2UR UR4, R3 ;  /* 0x00000000030472ca */ /* 0x001fe400000e0000 */
[----:B-1----:R-:W-:-:S11]  /*00a0*/  R2UR UR6, R2 ;  /* 0x00000000020672ca */ /* 0x002fd600000e0000 */
[----:B------:R-:W-:Y:S02]  /*00b0*/  USHF.R.S32.HI UR5, URZ, 0x1f, UR4 ;  /* 0x0000001f3f057899 */ /* 0x000fe40008011404 */
[----:B------:R-:W-:Y:S02]  /*00c0*/  ISETP.NE.OR P0, PT, RZ, UR4, !P0 ;  /* 0x00000004ff007c0c */ /* 0x000fe4000c705670 */
[----:B------:R-:W-:-:S04]  /*00d0*/  ULEA.HI UR5, UR5, UR4, URZ, 0x2 ;  /* 0x0000000405057291 */ /* 0x000fc8000f8f103f */
[----:B------:R-:W-:-:S04]  /*00e0*/  ULOP3.LUT UR5, UR5, 0xfffffffc, URZ, 0xc0, !UPT ;  /* 0xfffffffc05057892 */ /* 0x000fc8000f8ec03f */
[----:B------:R-:W-:-:S03]  /*00f0*/  UIADD3 UR8, UR4, -UR5, URZ ;  /* 0x8000000504087290 */ /* 0x000fc6000fffe03f */
[----:B------:R-:W-:Y:S09]  /*0100*/  @P0 BRA `(.L_x_1) ;  /* 0x0000000000200947 */ /* 0x000ff20003800000 */
[----:B------:R-:W-:Y:S02]  /*0110*/  ULDC.64 UR4, c[0x0][0x198] ;  /* 0x0000660000047ab9 */ /* 0x000fe40000000a00 */
[----:B------:R-:W-:Y:S02]  /*0120*/  UIADD3 UR10, UP0, UR4, 0xf0, URZ ;  /* 0x000000f0040a7890 */ /* 0x000fe4000ff1e03f */
[----:B------:R-:W-:Y:S02]  /*0130*/  UIADD3 UR4, UP1, UR4, 0x1f0, URZ ;  /* 0x000001f004047890 */ /* 0x000fe4000ff3e03f */
[----:B------:R-:W-:Y:S02]  /*0140*/  UIADD3.X UR11, URZ, UR5, URZ, UP0, !UPT ;  /* 0x000000053f0b7290 */ /* 0x000fe400087fe43f */
[----:B------:R-:W-:-:S07]  /*0150*/  UIADD3.X UR5, URZ, UR5, URZ, UP1, !UPT ;  /* 0x000000053f057290 */ /* 0x000fce0008ffe43f */
[----:B------:R0:W-:Y:S02]  /*0160*/  UTMACCTL.PF [UR10] ;  /* 0x000000000a0079b9 */ /* 0x0001e40008040000 */
[----:B------:R0:W-:Y:S02]  /*0170*/  UTMACCTL.PF [UR4] ;  /* 0x00000000040079b9 */ /* 0x0001e40008040000 */
[----:B0-----:R-:W-:Y:S01]  /*0180*/  NOP ;  /* 0x0000000000007918 */ /* 0x001fe20000000000 */
.L_x_1:
[----:B------:R-:W-:Y:S05]  /*0190*/  BSYNC B0 ;  /* 0x0000000000007941 */ /* 0x000fea0003800000 */
.L_x_0:
[----:B------:R-:W0:Y:S01]  /*01a0*/  SHFL.IDX PT, R3, R0, RZ, 0x1f ;  /* 0x00001fff00037589 */ /* 0x000e2200000e0000 */
[----:B------:R-:W-:Y:S01]  /*01b0*/  UISETP.NE.AND UP0, UPT, UR8, 0x3, UPT ;  /* 0x000000030800788c */ /* 0x000fe2000bf05270 */
[----:B------:R-:W-:Y:S01]  /*01c0*/  SHF.R.S32.HI R2, RZ, 0x1f, R4 ;  /* 0x0000001fff027819 */ /* 0x000fe20000011404 */
[----:B------:R-:W-:Y:S02]  /*01d0*/  UIADD3 UR10, UR6, -0x1, URZ ;  /* 0xffffffff060a7890 */ /* 0x000fe4000fffe03f */
[----:B------:R-:W-:Y:S01]  /*01e0*/  ISETP.NE.AND P1, PT, RZ, UR6, PT ;  /* 0x00000006ff007c0c */ /* 0x000fe2000bf25270 */
[----:B------:R-:W-:Y:S01]  /*01f0*/  UISETP.EQ.OR UP0, UPT, UR8, URZ, !UP0 ;  /* 0x0000003f0800728c */ /* 0x000fe2000c702670 */
[----:B------:R-:W-:Y:S01]  /*0200*/  LEA.HI R2, R2, R4, RZ, 0x7 ;  /* 0x0000000402027211 */ /* 0x000fe200078f38ff */
[----:B------:R-:W-:Y:S02]  /*0210*/  UISETP.GE.U32.AND UP1, UPT, UR10, 0x2, UPT ;  /* 0x000000020a00788c */ /* 0x000fe4000bf26070 */
[----:B------:R-:W-:-:S04]  /*0220*/  UISETP.EQ.AND UP0, UPT, UR6, URZ, UP0 ;  /* 0x0000003f0600728c */ /* 0x000fc80008702270 */
[----:B------:R-:W-:-:S04]  /*0230*/  USEL UR13, URZ, 0x1, !UP0 ;  /* 0x000000013f0d7887 */ /* 0x000fc8000c000000 */
[----:B------:R-:W-:Y:S01]  /*0240*/  USEL UR13, UR13, 0x2, UP1 ;  /* 0x000000020d0d7887 */ /* 0x000fe20008800000 */
[----:B0-----:R-:W-:-:S13]  /*0250*/  ISETP.NE.AND P0, PT, R3, RZ, PT ;  /* 0x000000ff0300720c */ /* 0x001fda0003f05270 */
[----:B------:R-:W-:Y:S05]  /*0260*/  @P0 BRA `(.L_x_2) ;  /* 0x00000000008c0947 */ /* 0x000fea0003800000 */
[----:B------:R-:W-:Y:S01]  /*0270*/  ELECT P0, URZ, PT ;  /* 0x00000000003f782f */ /* 0x000fe20003800000 */
[----:B------:R-:W-:-:S12]  /*0280*/  BSSY B0, `(.L_x_2) ;  /* 0x0000021000007945 */ /* 0x000fd80003800000 */
[----:B------:R-:W-:Y:S05]  /*0290*/  @!P0 BRA `(.L_x_3) ;  /* 0x00000000007c8947 */ /* 0x000fea0003800000 */
[----:B------:R-:W0:Y:S01]  /*02a0*/  S2UR UR9, SR_CgaCtaId ;  /* 0x00000000000979c3 */ /* 0x000e220000008800 */
[----:B------:R-:W-:Y:S01]  /*02b0*/  UMOV UR4, 0x400 ;  /* 0x0000040000047882 */ /* 0x000fe20000000000 */
[----:B------:R-:W-:Y:S01]  /*02c0*/  UMOV UR5, 0x1 ;  /* 0x0000000100057882 */ /* 0x000fe20000000000 */
[----:B------:R-:W-:Y:S02]  /*02d0*/  UMOV UR6, 0xe ;  /* 0x0000000e00067882 */ /* 0x000fe40000000000 */
[----:B------:R-:W-:-:S04]  /*02e0*/  UIADD3 UR6, -UR6, 0x100000, URZ ;  /* 0x0010000006067890 */ /* 0x000fc8000fffe13f */
[----:B------:R-:W-:Y:S02]  /*02f0*/  USHF.L.U32 UR7, UR6, 0xb, URZ ;  /* 0x0000000b06077899 */ /* 0x000fe4000800063f */
[----:B------:R-:W-:Y:S02]  /*0300*/  USHF.L.U32 UR6, UR6, 0x1, URZ ;  /* 0x0000000106067899 */ /* 0x000fe4000800063f */
[----:B0-----:R-:W-:Y:S02]  /*0310*/  ULEA UR9, UR9, UR4, 0x18 ;  /* 0x0000000409097291 */ /* 0x001fe4000f8ec03f */
[----:B------:R-:W-:-:S04]  /*0320*/  UIADD3 UR4, -UR5, 0x100000, URZ ;  /* 0x0010000005047890 */ /* 0x000fc8000fffe13f */
[----:B------:R-:W-:Y:S02]  /*0330*/  USHF.L.U32 UR5, UR4, 0xb, URZ ;  /* 0x0000000b04057899 */ /* 0x000fe4000800063f */
[----:B------:R-:W-:Y:S01]  /*0340*/  USHF.L.U32 UR4, UR4, 0x1, URZ ;  /* 0x0000000104047899 */ /* 0x000fe2000800063f */
[----:B------:R-:W0:Y:S11]  /*0350*/  FENCE.VIEW.ASYNC.S ;  /* 0x00000000000073c6 */ /* 0x000e360000000000 */
[----:B0-----:R0:W1:Y:S01]  /*0360*/  SYNCS.EXCH.64 URZ, [UR9], UR4 ;  /* 0x00000004093f75b2 */ /* 0x0010620008000100 */
[----:B------:R0:W2:Y:S01]  /*0370*/  SYNCS.EXCH.64 URZ, [UR9+0x48], UR6 ;  /* 0x00004806093f75b2 */ /* 0x0000a20008000100 */
[----:B------:R0:W3:Y:S01]  /*0380*/  SYNCS.EXCH.64 URZ, [UR9+0x8], UR4 ;  /* 0x00000804093f75b2 */ /* 0x0000e20008000100 */
[----:B------:R0:W4:Y:S01]  /*0390*/  SYNCS.EXCH.64 URZ, [UR9+0x50], UR6 ;  /* 0x00005006093f75b2 */ /* 0x0001220008000100 */
[----:B------:R0:W0:Y:S01]  /*03a0*/  SYNCS.EXCH.64 URZ, [UR9+0x10], UR4 ;  /* 0x00001004093f75b2 */ /* 0x0000220008000100 */
        /* <DEDUP_REMOVED lines=13> */
[----:B------:R-:W-:Y:S01]  /*0480*/  NOP ;  /* 0x0000000000007918 */ /* 0x000fe20000000000 */
.L_x_3:
[----:B0-----:R-:W-:Y:S05]  /*0490*/  BSYNC B0 ;  /* 0x0000000000007941 */ /* 0x001fea0003800000 */
.L_x_2:
[----:B------:R-:W0:Y:S01]  /*04a0*/  SHFL.IDX PT, R0, R0, RZ, 0x1f ;  /* 0x00001fff00007589 */ /* 0x000e2200000e0000 */
[----:B------:R-:W5:Y:S01]  /*04b0*/  S2UR UR9, SR_CTAID.X ;  /* 0x00000000000979c3 */ /* 0x000f620000002500 */
[----:B------:R-:W-:Y:S02]  /*04c0*/  LOP3.LUT R2, R2, 0xffffff80, RZ, 0xc0, !PT ;  /* 0xffffff8002027812 */ /* 0x000fe400078ec0ff */
[----:B------:R-:W-:Y:S02]  /*04d0*/  ELECT P0, URZ, PT ;  /* 0x00000000003f782f */ /* 0x000fe40003800000 */
[----:B------:R-:W-:Y:S01]  /*04e0*/  SHF.R.S32.HI R8, RZ, 0x1f, R3 ;  /* 0x0000001fff087819 */ /* 0x000fe20000011403 */
[----:B------:R-:W-:Y:S01]  /*04f0*/  ULDC UR4, c[0x0][0x150] ;  /* 0x0000540000047ab9 */ /* 0x000fe20000000800 */
[----:B------:R-:W-:Y:S01]  /*0500*/  NOP ;  /* 0x0000000000007918 */ /* 0x000fe20000000000 */
[----:B------:R-:W-:Y:S01]  /*0510*/  IMAD.IADD R4, R4, 0x1, -R2 ;  /* 0x0000000104047824 */ /* 0x000fe200078e0a02 */
[----:B------:R-:W-:Y:S01]  /*0520*/  LEA.HI R8, R8, R3, RZ, 0x2 ;  /* 0x0000000308087211 */ /* 0x000fe200078f10ff */
[----:B------:R-:W1:Y:S01]  /*0530*/  S2R R2, SR_CTAID.Y ;  /* 0x0000000000027919 */ /* 0x000e620000002600 */
[----:B------:R-:W2:Y:S01]  /*0540*/  LDC R9, c[0x0][0x144] ;  /* 0x00005100ff097b82 */ /* 0x000ea20000000800 */
[----:B------:R-:W-:Y:S01]  /*0550*/  NOP ;  /* 0x0000000000007918 */ /* 0x000fe20000000000 */
[----:B------:R-:W-:-:S02]  /*0560*/  SHF.R.S32.HI R5, RZ, 0x1f, R4 ;  /* 0x0000001fff057819 */ /* 0x000fc40000011404 */
[----:B------:R-:W-:Y:S02]  /*0570*/  LOP3.LUT R8, R8, 0x3ffffffc, RZ, 0xc0, !PT ;  /* 0x3ffffffc08087812 */ /* 0x000fe400078ec0ff */
[----:B------:R-:W-:Y:S02]  /*0580*/  LEA.HI R5, R5, R4, RZ, 0x3 ;  /* 0x0000000405057211 */ /* 0x000fe400078f18ff */
[----:B------:R-:W3:Y:S01]  /*0590*/  LDC R11, c[0x0][0x148] ;  /* 0x00005200ff0b7b82 */ /* 0x000ee20000000800 */
[----:B------:R-:W-:Y:S01]  /*05a0*/  IMAD.IADD R8, R3, 0x1, -R8 ;  /* 0x0000000103087824 */ /* 0x000fe200078e0a08 */
[--C-:B------:R-:W-:Y:S02]  /*05b0*/  SHF.R.S32.HI R6, RZ, 0x3, R5.reuse ;  /* 0x00000003ff067819 */ /* 0x100fe40000011405 */
[----:B------:R-:W-:Y:S02]  /*05c0*/  SHF.R.S32.HI R5, RZ, 0x1f, R5 ;  /* 0x0000001fff057819 */ /* 0x000fe40000011405 */
[----:B0-----:R-:W-:-:S02]  /*05d0*/  ISETP.NE.OR P0, PT, R0, RZ, !P0 ;  /* 0x000000ff0000720c */ /* 0x001fc40004705670 */
[----:B------:R-:W-:Y:S02]  /*05e0*/  LEA.HI R5, R5, R6, RZ, 0x2 ;  /* 0x0000000605057211 */ /* 0x000fe400078f10ff */
[----:B-----5:R-:W-:Y:S02]  /*05f0*/  I2FP.F32.U32 R0, UR9 ;  /* 0x0000000900007c45 */ /* 0x020fe40008201000 */
[----:B------:R-:W-:-:S03]  /*0600*/  LOP3.LUT R5, R5, 0xfffffffc, RZ, 0xc0, !PT ;  /* 0xfffffffc05057812 */ /* 0x000fc600078ec0ff */
[----:B------:R-:W-:Y:S01]  /*0610*/  FMUL R7, R0, UR4 ;  /* 0x0000000400077c20 */ /* 0x000fe20008400000 */
[----:B------:R-:W-:Y:S01]  /*0620*/  ULDC UR4, c[0x0][0x154] ;  /* 0x0000550000047ab9 */ /* 0x000fe20000000800 */
[----:B------:R-:W-:Y:S02]  /*0630*/  IMAD.IADD R5, R6, 0x1, -R5 ;  /* 0x0000000106057824 */ /* 0x000fe400078e0a05 */
[----:B------:R-:W-:Y:S01]  /*0640*/  VOTEU.ALL UP0, P0 ;  /* 0x00000000003f7886 */ /* 0x000fe20000000000 */
[----:B------:R-:W-:Y:S01]  /*0650*/  VOTEU.ALL UP1, P0 ;  /* 0x00000000003f7886 */ /* 0x000fe20000020000 */
[----:B------:R-:W0:Y:S01]  /*0660*/  F2I.U32.TRUNC.NTZ R7, R7 ;  /* 0x0000000700077305 */ /* 0x000e22000020f000 */
[----:B------:R-:W-:Y:S01]  /*0670*/  IMAD R5, R8, 0x4, R5 ;  /* 0x0000000408057824 */ /* 0x000fe200078e0205 */
[----:B-1----:R-:W-:Y:S01]  /*0680*/  I2FP.F32.U32 R8, R2 ;  /* 0x0000000200087245 */ /* 0x002fe20000201000 */
[----:B------:R-:W1:Y:S01]  /*0690*/  @!UP0 S2UR UR7, SR_CgaCtaId ;  /* 0x00000000000789c3 */ /* 0x000e620000008800 */
[----:B------:R-:W-:-:S02]  /*06a0*/  @!UP0 UMOV UR6, 0x400 ;  /* 0x0000040000068882 */ /* 0x000fc40000000000 */
[----:B------:R-:W-:Y:S01]  /*06b0*/  SHF.R.S32.HI R0, RZ, 0x1f, R5 ;  /* 0x0000001fff007819 */ /* 0x000fe20000011405 */
[----:B------:R-:W-:Y:S01]  /*06c0*/  FMUL R8, R8, UR4 ;  /* 0x0000000408087c20 */ /* 0x000fe20008400000 */
[----:B------:R-:W-:Y:S02]  /*06d0*/  UMOV UR4, 0x20 ;  /* 0x0000002000047882 */ /* 0x000fe40000000000 */
[----:B------:R-:W-:Y:S01]  /*06e0*/  LEA.HI R0, R0, R5, RZ, 0x2 ;  /* 0x0000000500007211 */ /* 0x000fe200078f10ff */
[----:B------:R-:W-:-:S04]  /*06f0*/  @!UP0 UIADD3 UR4, -UR4, 0x100000, URZ ;  /* 0x0010000004048890 */ /* 0x000fc8000fffe13f */
[----:B------:R-:W-:Y:S02]  /*0700*/  @!UP0 USHF.L.U32 UR5, UR4, 0xb, URZ ;  /* 0x0000000b04058899 */ /* 0x000fe4000800063f */
[----:B------:R-:W-:Y:S01]  /*0710*/  @!UP0 USHF.L.U32 UR4, UR4, 0x1, URZ ;  /* 0x0000000104048899 */ /* 0x000fe2000800063f */
[----:B------:R-:W5:Y:S01]  /*0720*/  F2I.U32.TRUNC.NTZ R8, R8 ;  /* 0x0000000800087305 */ /* 0x000f62000020f000 */
[----:B------:R-:W-:Y:S01]  /*0730*/  LOP3.LUT R6, R0, 0xfffffffc, RZ, 0xc0, !PT ;  /* 0xfffffffc00067812 */ /* 0x000fe200078ec0ff */
[----:B0-----:R-:W-:-:S04]  /*0740*/  IMAD.MOV R10, RZ, RZ, -R7 ;  /* 0x000000ffff0a7224 */ /* 0x001fc800078e0a07 */
[----:B--2---:R-:W-:Y:S02]  /*0750*/  IMAD R0, R9, R10, UR9 ;  /* 0x0000000909007e24 */ /* 0x004fe4000f8e020a */
[C---:B------:R-:W-:Y:S02]  /*0760*/  IMAD.IADD R7, R5.reuse, 0x1, -R6 ;  /* 0x0000000105077824 */ /* 0x040fe400078e0a06 */
[----:B------:R-:W-:-:S03]  /*0770*/  IMAD.SHL.U32 R6, R5, 0x4, RZ ;  /* 0x0000000405067824 */ /* 0x000fc600078e00ff */
[----:B------:R-:W-:Y:S01]  /*0780*/  ISETP.NE.AND P2, PT, R7, R0, PT ;  /* 0x000000000700720c */ /* 0x000fe20003f45270 */
[----:B-1----:R-:W-:Y:S01]  /*0790*/  @!UP0 ULEA UR6, UR7, UR6, 0x18 ;  /* 0x0000000607068291 */ /* 0x002fe2000f8ec03f */
[----:B------:R-:W-:Y:S01]  /*07a0*/  LOP3.LUT R13, R5, 0xc, R6, 0x78, !PT ;  /* 0x0000000c050d7812 */ /* 0x000fe200078e7806 */
[----:B-----5:R-:W-:Y:S01]  /*07b0*/  IMAD.MOV R12, RZ, RZ, -R8 ;  /* 0x000000ffff0c7224 */ /* 0x020fe200078e0a08 */
[----:B------:R-:W0:Y:S01]  /*07c0*/  LDC R7, c[0x0][0x140] ;  /* 0x00005000ff077b82 */ /* 0x000e220000000800 */
[----:B------:R-:W-:Y:S01]  /*07d0*/  VOTEU.ALL UP0, P0 ;  /* 0x00000000003f7886 */ /* 0x000fe20000000000 */
[----:B------:R-:W-:Y:S01]  /*07e0*/  LOP3.LUT P0, RZ, R4, 0x7, RZ, 0xc0, !PT ;  /* 0x0000000704ff7812 */ /* 0x000fe2000780c0ff */
[----:B---3--:R-:W-:Y:S01]  /*07f0*/  IMAD R6, R11, R12, R2 ;  /* 0x0000000c0b067224 */ /* 0x008fe200078e0202 */
[----:B------:R1:W-:Y:S01]  /*0800*/  STL [R1+0x7c], R13 ;  /* 0x00007c0d01007387 */ /* 0x0003e20000100800 */
[----:B------:R-:W-:Y:S01]  /*0810*/  IMAD.MOV.U32 R4, RZ, RZ, 0x1 ;  /* 0x00000001ff047424 */ /* 0x000fe200078e00ff */
[----:B------:R-:W-:-:S03]  /*0820*/  ISETP.LT.U32.AND P0, PT, R13, 0x10, !P0 ;  /* 0x000000100d00780c */ /* 0x000fc60004701070 */
[----:B------:R-:W-:Y:S01]  /*0830*/  @P2 SHF.R.S32.HI R5, RZ, 0x1f, R13 ;  /* 0x0000001fff052819 */ /* 0x000fe2000001140d */
[----:B------:R-:W2:Y:S02]  /*0840*/  FENCE.VIEW.ASYNC.S ;  /* 0x00000000000073c6 */ /* 0x000ea40000000000 */
[----:B--2---:R1:W2:Y:S01]  /*0850*/  @!UP0 SYNCS.EXCH.64 URZ, [UR6+0xa0], UR4 ;  /* 0x0000a004063f85b2 */ /* 0x0042a20008000100 */
[----:B------:R-:W-:-:S04]  /*0860*/  @P2 LEA.HI R5, R5, R13, RZ, 0x2 ;  /* 0x0000000d05052211 */ /* 0x000fc800078f10ff */
[----:B------:R-:W-:-:S04]  /*0870*/  @P2 SHF.R.S32.HI R5, RZ, 0x2, R5 ;  /* 0x00000002ff052819 */ /* 0x000fc80000011405 */
[----:B------:R-:W-:Y:S02]  /*0880*/  @P2 ISETP.NE.AND P3, PT, R5, R6, PT ;  /* 0x000000060500220c */ /* 0x000fe40003f65270 */
[----:B------:R-:W-:Y:S02]  /*0890*/  SEL R5, RZ, 0x1, !P0 ;  /* 0x00000001ff057807 */ /* 0x000fe40004000000 */
[----:B------:R-:W-:Y:S01]  /*08a0*/  @P2 SEL R4, RZ, 0x1, P3 ;  /* 0x00000001ff042807 */ /* 0x000fe20001800000 */
[----:B------:R1:W3:Y:S01]  /*08b0*/  @!UP1 SYNCS.EXCH.64 URZ, [UR6+0xa8], UR4 ;  /* 0x0000a804063f95b2 */ /* 0x0002e20008000100 */
[----:B0-----:R-:W-:Y:S01]  /*08c0*/  ISETP.EQ.U32.AND P5, PT, R7, 0x1, PT ;  /* 0x000000010700780c */ /* 0x001fe20003fa2070 */
[----:B------:R-:W-:Y:S01]  /*08d0*/  NOP ;  /* 0x0000000000007918 */ /* 0x000fe20000000000 */
[----:B------:R-:W-:-:S05]  /*08e0*/  LOP3.LUT R4, R4, R5, RZ, 0xc0, !PT ;  /* 0x0000000504047212 */ /* 0x000fca00078ec0ff */
[----:B------:R1:W-:Y:S06]  /*08f0*/  STL [R1+0x78], R4 ;  /* 0x0000780401007387 */ /* 0x0003ec0000100800 */
[----:B--23--:R-:W-:Y:S05]  /*0900*/  @!P5 BRA `(.L_x_4) ;  /* 0x000000000008d947 */ /* 0x00cfea0003800000 */
[----:B----4-:R-:W-:Y:S01]  /*0910*/  UCGABAR_ARV ;  /* 0x00000000000079c7 */ /* 0x010fe20008000000 */
[----:B------:R-:W-:Y:S05]  /*0920*/  BRA `(.L_x_5) ;  /* 0x0000000000047947 */ /* 0x000fea0003800000 */
.L_x_4:
[----:B----4-:R-:W-:Y:S01]  /*0930*/  NOP ;  /* 0x0000000000007918 */ /* 0x010fe20000000000 */
.L_x_5:
[----:B------:R-:W0:Y:S01]  /*0940*/  LDC R3, c[0x0][0x65c] ;  /* 0x00019700ff037b82 */ /* 0x000e220000000800 */
[----:B-1----:R-:W-:Y:S02]  /*0950*/  IMAD.U32 R4, RZ, RZ, UR9 ;  /* 0x00000009ff047e24 */ /* 0x002fe4000f8e00ff */
[----:B------:R-:W-:Y:S01]  /*0960*/  IMAD.MOV.U32 R5, RZ, RZ, RZ ;  /* 0x000000ffff057224 */ /* 0x000fe200078e00ff */
[----:B0-----:R-:W-:-:S13]  /*0970*/  ISETP.NE.AND P4, PT, R3, 0x1, PT ;  /* 0x000000010300780c */ /* 0x001fda0003f85270 */
[----:B------:R-:W0:Y:S01]  /*0980*/  @P4 LDC R7, c[0x0][0x10] ;  /* 0x00000400ff074b82 */ /* 0x000e220000000800 */
[----:B------:R-:W-:Y:S02]  /*0990*/  @P4 IMAD.MOV.U32 R3, RZ, RZ, RZ ;  /* 0x000000ffff034224 */ /* 0x000fe400078e00ff */
[----:B------:R-:W-:-:S05]  /*09a0*/  @P4 IMAD.MOV.U32 R13, RZ, RZ, RZ ;  /* 0x000000ffff0d4224 */ /* 0x000fca00078e00ff */
[----:B------:R-:W1:Y:S01]  /*09b0*/  @!P4 LDC R9, c[0x0][0xc] ;  /* 0x00000300ff09cb82 */ /* 0x000e620000000800 */
[----:B0-----:R-:W-:-:S04]  /*09c0*/  @P4 IMAD.WIDE.U32 R6, R7, UR9, R2 ;  /* 0x0000000907064c25 */ /* 0x001fc8000f8e0002 */
[----:B------:R-:W-:Y:S02]  /*09d0*/  @P4 IMAD.MOV.U32 R19, RZ, RZ, R6 ;  /* 0x000000ffff134224 */ /* 0x000fe400078e0006 */
[----:B------:R-:W-:Y:S02]  /*09e0*/  @P4 IMAD.IADD R23, R7, 0x1, R13 ;  /* 0x0000000107174824 */ /* 0x000fe400078e020d */
[----:B-1----:R-:W-:-:S04]  /*09f0*/  @!P4 IMAD.WIDE.U32 R4, R2, R9, R4 ;  /* 0x000000090204c225 */ /* 0x002fc800078e0004 */
[----:B------:R-:W-:Y:S02]  /*0a00*/  @!P4 IMAD.MOV.U32 R19, RZ, RZ, R4 ;  /* 0x000000ffff13c224 */ /* 0x000fe400078e0004 */
[----:B------:R-:W-:-:S03]  /*0a10*/  @!P4 IMAD.MOV.U32 R23, RZ, RZ, R5 ;  /* 0x000000ffff17c224 */ /* 0x000fc600078e0005 */
[----:B------:R0:W-:Y:S04]  /*0a20*/  STL [R1+0x84], R19 ;  /* 0x0000841301007387 */ /* 0x0001e80000100800 */
[----:B------:R0:W-:Y:S01]  /*0a30*/  STL [R1+0x80], R23 ;  /* 0x0000801701007387 */ /* 0x0001e20000100800 */
[----:B------:R-:W-:Y:S05]  /*0a40*/  @!P5 BRA `(.L_x_6) ;  /* 0x00000000000cd947 */ /* 0x000fea0003800000 */
[----:B------:R-:W-:Y:S01]  /*0a50*/  UCGABAR_WAIT ;  /* 0x0000000000007dc7 */ /* 0x000fe20008000000 */
[----:B------:R-:W-:Y:S01]  /*0a60*/  CCTL.IVALL ;  /* 0x00000000ff00798f */ /* 0x000fe20002000000 */
[----:B------:R-:W-:Y:S05]  /*0a70*/  BRA `(.L_x_7) ;  /* 0x0000000000047947 */ /* 0x000fea0003800000 */
.L_x_6:
[----:B------:R-:W-:Y:S06]  /*0a80*/  BAR.SYNC.DEFER_BLOCKING 0x0 ;  /* 0x0000000000007b1d */ /* 0x000fec0000010000 */
.L_x_7:
[----:B------:R-:W-:Y:S05]  /*0a90*/  @!P1 BRA `(.L_x_8) ;  /* 0x000000e400449947 */ /* 0x000fea0003800000 */
[----:B------:R-:W-:-:S06]  /*0aa0*/  UISETP.GT.U32.AND UP0, UPT, UR10, 0x1, UPT ;  /* 0x000000010a00788c */ /* 0x000fcc000bf04070 */
[----:B------:R-:W-:-:S13]  /*0ab0*/  PLOP3.LUT P0, PT, PT, PT, UP0, 0x80, 0x0 ;  /* 0x000000000000781c */ /* 0x000fda0003f0f008 */
[----:B------:R-:W-:Y:S05]  /*0ac0*/  @P0 EXIT ;  /* 0x000000000000094d */ /* 0x000fea0003800000 */
[----:B------:R-:W-:Y:S01]  /*0ad0*/  IMAD.MOV.U32 R6, RZ, RZ, -0x1 ;  /* 0xffffffffff067424 */ /* 0x000fe200078e00ff */
[----:B------:R-:W-:Y:S01]  /*0ae0*/  ULDC.64 UR4, c[0x0][0x650] ;  /* 0x0001940000047ab9 */ /* 0x000fe20000000a00 */
[----:B------:R-:W-:Y:S01]  /*0af0*/  IMAD.MOV.U32 R5, RZ, RZ, -0x1 ;  /* 0xffffffffff057424 */ /* 0x000fe200078e00ff */
[----:B------:R-:W-:Y:S01]  /*0b00*/  ISETP.GE.U32.AND P0, PT, R19, UR4, PT ;  /* 0x0000000413007c0c */ /* 0x000fe2000bf06070 */
[----:B------:R-:W-:Y:S01]  /*0b10*/  UMOV UR22, 0xffffffff ;  /* 0xffffffff00167882 */ /* 0x000fe20000000000 */
[----:B------:R1:W-:Y:S01]  /*0b20*/  STL [R1+0x8c], R6 ;  /* 0x00008c0601007387 */ /* 0x0003e20000100800 */
[----:B------:R-:W-:Y:S02]  /*0b30*/  PRMT R4, RZ, 0x7610, R4 ;  /* 0x00007610ff047816 */ /* 0x000fe40000000004 */
[----:B------:R-:W-:Y:S01]  /*0b40*/  ISETP.GE.U32.AND.EX P0, PT, R23, UR5, PT, P0 ;  /* 0x0000000517007c0c */ /* 0x000fe2000bf06100 */
[----:B------:R1:W-:-:S12]  /*0b50*/  STL [R1+0x88], R5 ;  /* 0x0000880501007387 */ /* 0x0003d80000100800 */
[----:B-1----:R-:W-:Y:S05]  /*0b60*/  @P0 BRA `(.L_x_9) ;  /* 0x0000000400380947 */ /* 0x002fea0003800000 */
[----:B------:R-:W1:Y:S01]  /*0b70*/  LDC.64 R14, c[0x0][0x628] ;  /* 0x00018a00ff0e7b82 */ /* 0x000e620000000a00 */
[----:B------:R-:W-:Y:S02]  /*0b80*/  IMAD.MOV.U32 R4, RZ, RZ, R19 ;  /* 0x000000ffff047224 */ /* 0x000fe400078e0013 */
[----:B------:R-:W-:-:S05]  /*0b90*/  IMAD.MOV.U32 R5, RZ, RZ, R23 ;  /* 0x000000ffff057224 */ /* 0x000fca00078e0017 */
[----:B------:R-:W2:Y:S08]  /*0ba0*/  LDC R10, c[0x0][0x630] ;  /* 0x00018c00ff0a7b82 */ /* 0x000eb00000000800 */
[----:B------:R-:W3:Y:S01]  /*0bb0*/  LDC.64 R16, c[0x0][0x620] ;  /* 0x00018800ff107b82 */ /* 0x000ee20000000a00 */
[----:B-1----:R-:W-:-:S04]  /*0bc0*/  ISETP.NE.U32.AND P0, PT, R14, RZ, PT ;  /* 0x000000ff0e00720c */ /* 0x002fc80003f05070 */
[----:B------:R-:W-:-:S13]  /*0bd0*/  ISETP.NE.AND.EX P0, PT, R15, RZ, PT, P0 ;  /* 0x000000ff0f00720c */ /* 0x000fda0003f05300 */
[----:B--23--:R-:W-:Y:S05]  /*0be0*/  @!P0 BRA `(.L_x_10) ;  /* 0x0000000000288947 */ /* 0x00cfea0003800000 */
[----:B------:R-:W1:Y:S02]  /*0bf0*/  LDC R9, c[0x0][0x634] ;  /* 0x00018d00ff097b82 */ /* 0x000e640000000800 */
[----:B-1----:R-:W-:-:S05]  /*0c00*/  IADD3 R9, P0, R19, R9, RZ ;  /* 0x0000000913097210 */ /* 0x002fca0007f1e0ff */
[----:B------:R-:W-:-:S04]  /*0c10*/  IMAD.X R13, RZ, RZ, R23, P0 ;  /* 0x000000ffff0d7224 */ /* 0x000fc800000e0617 */
[----:B------:R-:W-:-:S04]  /*0c20*/  IMAD.WIDE.U32 R4, R13, R14, RZ ;  /* 0x0000000e0d047225 */ /* 0x000fc800078e00ff */
[----:B------:R-:W-:-:S04]  /*0c30*/  IMAD.WIDE.U32 R6, P0, R9, R15, R4 ;  /* 0x0000000f09067225 */ /* 0x000fc80007800004 */
[----:B------:R-:W-:-:S04]  /*0c40*/  IMAD.WIDE.U32 R4, R9, R14, RZ ;  /* 0x0000000e09047225 */ /* 0x000fc800078e00ff */
[----:B------:R-:W-:Y:S01]  /*0c50*/  IMAD.X R9, RZ, RZ, RZ, P0 ;  /* 0x000000ffff097224 */ /* 0x000fe200000e06ff */
[----:B------:R-:W-:Y:S01]  /*0c60*/  IADD3 RZ, P0, R5, R6, RZ ;  /* 0x0000000605ff7210 */ /* 0x000fe20007f1e0ff */
[----:B------:R-:W-:-:S04]  /*0c70*/  IMAD.MOV.U32 R8, RZ, RZ, R7 ;  /* 0x000000ffff087224 */ /* 0x000fc800078e0007 */
[----:B------:R-:W-:-:S08]  /*0c80*/  IMAD.WIDE.U32.X R4, R13, R15, R8, P0 ;  /* 0x0000000f0d047225 */ /* 0x000fd000000e0408 */
.L_x_10:
[----:B------:R-:W1:Y:S01]  /*0c90*/  LDC.64 R20, c[0x0][0x640] ;  /* 0x00019000ff147b82 */ /* 0x000e620000000a00 */
[-C--:B------:R-:W-:Y:S01]  /*0ca0*/  SHF.R.U64 R22, R4, R10.reuse, R5 ;  /* 0x0000000a04167219 */ /* 0x080fe20000001205 */
[----:B------:R-:W-:Y:S01]  /*0cb0*/  IMAD.MOV.U32 R4, RZ, RZ, R19 ;  /* 0x000000ffff047224 */ /* 0x000fe200078e0013 */
[----:B------:R-:W-:Y:S01]  /*0cc0*/  SHF.R.U32.HI R3, RZ, R10, R5 ;  /* 0x0000000aff037219 */ /* 0x000fe20000011605 */
[----:B------:R-:W-:Y:S01]  /*0cd0*/  IMAD.MOV.U32 R5, RZ, RZ, R23 ;  /* 0x000000ffff057224 */ /* 0x000fe200078e0017 */
[----:B------:R-:W-:Y:S01]  /*0ce0*/  IADD3 R7, P0, RZ, -R22, RZ ;  /* 0x80000016ff077210 */ /* 0x000fe20007f1e0ff */
[----:B0-----:R-:W-:Y:S02]  /*0cf0*/  IMAD R23, R11, R12, R2 ;  /* 0x0000000c0b177224 */ /* 0x001fe400078e0202 */
[----:B------:R-:W0:Y:S01]  /*0d00*/  LDC R8, c[0x0][0x618] ;  /* 0x00018600ff087b82 */ /* 0x000e220000000800 */
[----:B------:R-:W-:Y:S02]  /*0d10*/  IMAD.MOV.U32 R11, RZ, RZ, 0x1 ;  /* 0x00000001ff0b7424 */ /* 0x000fe400078e00ff */
[----:B------:R-:W-:-:S02]  /*0d20*/  IMAD.X R3, RZ, RZ, ~R3, P0 ;  /* 0x000000ffff037224 */ /* 0x000fc400000e0e03 */
[----:B------:R-:W-:-:S03]  /*0d30*/  IMAD.WIDE.U32 R4, R7, R16, R4 ;  /* 0x0000001007047225 */ /* 0x000fc600078e0004 */
[----:B------:R-:W2:Y:S01]  /*0d40*/  LDC R14, c[0x0][0x608] ;  /* 0x00018200ff0e7b82 */ /* 0x000ea20000000800 */
[----:B------:R-:W-:-:S04]  /*0d50*/  IMAD R6, R3, R16, RZ ;  /* 0x0000001003067224 */ /* 0x000fc800078e02ff */
[----:B------:R-:W-:-:S03]  /*0d60*/  IMAD R3, R7, R17, R6 ;  /* 0x0000001107037224 */ /* 0x000fc600078e0206 */
[----:B------:R-:W3:Y:S01]  /*0d70*/  LDC R18, c[0x0][0x658] ;  /* 0x00019600ff127b82 */ /* 0x000ee20000000800 */
[----:B------:R-:W-:Y:S01]  /*0d80*/  IMAD.IADD R3, R5, 0x1, R3 ;  /* 0x0000000105037824 */ /* 0x000fe200078e0203 */
[----:B-1----:R-:W-:Y:S01]  /*0d90*/  ISETP.NE.U32.AND P0, PT, R20, RZ, PT ;  /* 0x000000ff1400720c */ /* 0x002fe20003f05070 */
[----:B------:R-:W-:-:S03]  /*0da0*/  IMAD.MOV.U32 R5, RZ, RZ, -0x1 ;  /* 0xffffffffff057424 */ /* 0x000fc600078e00ff */
[----:B------:R-:W-:Y:S02]  /*0db0*/  ISETP.NE.AND.EX P0, PT, R21, RZ, PT, P0 ;  /* 0x000000ff1500720c */ /* 0x000fe40003f05300 */
[----:B------:R-:W1:Y:S01]  /*0dc0*/  LDC R13, c[0x0][0x600] ;  /* 0x00018000ff0d7b82 */ /* 0x000e620000000800 */
[-CC-:B0-----:R-:W-:Y:S02]  /*0dd0*/  SHF.R.U64 R10, R4, R8.reuse, R3.reuse ;  /* 0x00000008040a7219 */ /* 0x181fe40000001203 */
[----:B------:R-:W-:-:S05]  /*0de0*/  SHF.R.U32.HI R3, RZ, R8, R3 ;  /* 0x00000008ff037219 */ /* 0x000fca0000011603 */
[----:B------:R-:W0:Y:S01]  /*0df0*/  LDC R15, c[0x0][0x648] ;  /* 0x00019200ff0f7b82 */ /* 0x000e220000000800 */
[-CC-:B--2---:R-:W-:Y:S02]  /*0e00*/  SHF.R.U64 R19, R10, R14.reuse, R3.reuse ;  /* 0x0000000e0a137219 */ /* 0x184fe40000001203 */
[----:B------:R-:W-:-:S05]  /*0e10*/  SHF.R.U32.HI R3, RZ, R14, R3 ;  /* 0x0000000eff037219 */ /* 0x000fca0000011603 */
[----:B------:R-:W2:Y:S01]  /*0e20*/  LDC R17, c[0x0][0x638] ;  /* 0x00018e00ff117b82 */ /* 0x000ea20000000800 */
[-C--:B---3--:R-:W-:Y:S02]  /*0e30*/  SHF.L.U32 R2, R5, R18.reuse, RZ ;  /* 0x0000001205027219 */ /* 0x088fe400000006ff */
[--C-:B------:R-:W-:Y:S02]  /*0e40*/  SHF.R.U64 R12, R19, R18, R3.reuse ;  /* 0x00000012130c7219 */ /* 0x100fe40000001203 */
[----:B------:R-:W-:Y:S02]  /*0e50*/  LOP3.LUT R8, RZ, R2, RZ, 0x33, !PT ;  /* 0x00000002ff087212 */ /* 0x000fe400078e33ff */
[----:B------:R-:W-:Y:S01]  /*0e60*/  SHF.R.U32.HI R3, RZ, R18, R3 ;  /* 0x00000012ff037219 */ /* 0x000fe20000011603 */
[----:B------:R-:W3:Y:S01]  /*0e70*/  LDC R16, c[0x0][0x610] ;  /* 0x00018400ff107b82 */ /* 0x000ee20000000800 */
[----:B------:R-:W-:Y:S01]  /*0e80*/  IMAD.MOV.U32 R2, RZ, RZ, R12 ;  /* 0x000000ffff027224 */ /* 0x000fe200078e000c */
[----:B------:R-:W-:Y:S06]  /*0e90*/  @!P0 BRA `(.L_x_11) ;  /* 0x0000000000288947 */ /* 0x000fec0003800000 */
[----:B------:R-:W4:Y:S02]  /*0ea0*/  LDC R7, c[0x0][0x64c] ;  /* 0x00019300ff077b82 */ /* 0x000f240000000800 */
[----:B----4-:R-:W-:-:S05]  /*0eb0*/  IADD3 R7, P0, R12, R7, RZ ;  /* 0x000000070c077210 */ /* 0x010fca0007f1e0ff */
        /* <DEDUP_REMOVED lines=8> */
.L_x_11:
[----:B0-----:R-:W-:Y:S01]  /*0f40*/  SHF.R.U64 R4, R2, R15, R3 ;  /* 0x0000000f02047219 */ /* 0x001fe20000001203 */
[----:B-1----:R-:W-:Y:S01]  /*0f50*/  VIADD R5, R13, 0xffffffff ;  /* 0xffffffff0d057836 */ /* 0x002fe20000000000 */
[----:B------:R-:W-:Y:S02]  /*0f60*/  SHF.L.U32 R2, R11, R18, RZ ;  /* 0x000000120b027219 */ /* 0x000fe400000006ff */
[----:B------:R-:W-:Y:S01]  /*0f70*/  LOP3.LUT R3, R19, R8, RZ, 0xc0, !PT ;  /* 0x0000000813037212 */ /* 0x000fe200078ec0ff */
[----:B------:R-:W-:Y:S01]  /*0f80*/  IMAD.MOV R6, RZ, RZ, -R4 ;  /* 0x000000ffff067224 */ /* 0x000fe200078e0a04 */
[----:B------:R-:W-:Y:S02]  /*0f90*/  SEL R0, R0, R23, !P4 ;  /* 0x0000001700007207 */ /* 0x000fe40006000000 */
[----:B------:R-:W-:Y:S01]  /*0fa0*/  LOP3.LUT R5, R10, R5, RZ, 0xc0, !PT ;  /* 0x000000050a057212 */ /* 0x000fe200078ec0ff */
[----:B------:R-:W-:Y:S01]  /*0fb0*/  IMAD R3, R2, R4, R3 ;  /* 0x0000000402037224 */ /* 0x000fe200078e0203 */
[----:B------:R-:W-:Y:S01]  /*0fc0*/  R2UR UR22, R22 ;  /* 0x00000000161672ca */ /* 0x000fe200000e0000 */
[----:B--2---:R-:W-:-:S02]  /*0fd0*/  IMAD R2, R6, R17, R12 ;  /* 0x0000001106027224 */ /* 0x004fc400078e020c */
[----:B---3--:R-:W-:Y:S02]  /*0fe0*/  IMAD R0, R3, R16, R0 ;  /* 0x0000001003007224 */ /* 0x008fe400078e0200 */
[----:B------:R-:W-:Y:S02]  /*0ff0*/  IMAD R3, R2, R13, R5 ;  /* 0x0000000d02037224 */ /* 0x000fe400078e0205 */
[----:B------:R-:W-:-:S03]  /*1000*/  IMAD.MOV.U32 R4, RZ, RZ, 0x1 ;  /* 0x00000001ff047424 */ /* 0x000fc600078e00ff */
[----:B------:R-:W-:Y:S02]  /*1010*/  SEL R2, R3, R0, !P4 ;  /* 0x0000000003027207 */ /* 0x000fe40006000000 */
[----:B------:R-:W-:-:S03]  /*1020*/  SEL R0, R0, R3, !P4 ;  /* 0x0000000300007207 */ /* 0x000fc60006000000 */
[----:B------:R1:W-:Y:S04]  /*1030*/  STL [R1+0x88], R2 ;  /* 0x0000880201007387 */ /* 0x0003e80000100800 */
[----:B------:R1:W-:Y:S02]  /*1040*/  STL [R1+0x8c], R0 ;  /* 0x00008c0001007387 */ /* 0x0003e40000100800 */
.L_x_9:
[----:B------:R-:W-:-:S08]  /*1050*/  NOP ;  /* 0x0000000000007918 */ /* 0x000fd00000000000 */
[----:B------:R-:W2:Y:S02]  /*1060*/  USETMAXREG.TRY_ALLOC.CTAPOOL UP0, 0xe8 ;  /* 0x000000e8000079c8 */ /* 0x000ea40008000600 */
[----:B--2---:R-:W-:-:S13]  /*1070*/  PLOP3.LUT P0, PT, PT, PT, UP0, 0x80, 0x0 ;  /* 0x000000000000781c */ /* 0x004fda0003f0f008 */
[----:B------:R-:W-:Y:S05]  /*1080*/  @!P0 BRA `(.L_x_9) ;  /* 0xfffffffc00f08947 */ /* 0x000fea000383ffff */
[----:B------:R-:W-:Y:S01]  /*1090*/  ULDC.64 UR4, c[0x0][0x598] ;  /* 0x0001660000047ab9 */ /* 0x000fe20000000a00 */
[----:B------:R-:W-:Y:S01]  /*10a0*/  ULDC.64 UR14, c[0x0][0x208] ;  /* 0x00008200000e7ab9 */ /* 0x000fe20000000a00 */
[----:B------:R-:W-:-:S04]  /*10b0*/  ISETP.NE.U32.AND P0, PT, RZ, UR4, PT ;  /* 0x00000004ff007c0c */ /* 0x000fc8000bf05070 */
[----:B------:R-:W-:-:S13]  /*10c0*/  ISETP.NE.AND.EX P0, PT, RZ, UR5, PT, P0 ;  /* 0x00000005ff007c0c */ /* 0x000fda000bf05300 */
[----:B------:R-:W-:Y:S05]  /*10d0*/  @!P0 BRA `(.L_x_12) ;  /* 0x0000000000208947 */ /* 0x000fea0003800000 */
[----:B-1----:R-:W1:Y:S02]  /*10e0*/  LDC.64 R2, c[0x0][0x598] ;  /* 0x00016600ff027b82 */ /* 0x002e640000000a00 */
[----:B-1----:R-:W2:Y:S02]  /*10f0*/  LDG.E.64 R2, desc[UR14][R2.64] ;  /* 0x0000000e02027981 */ /* 0x002ea4000c1e1b00 */
[----:B--2---:R-:W-:-:S04]  /*1100*/  ISETP.NE.U32.AND P0, PT, R2, RZ, PT ;  /* 0x000000ff0200720c */ /* 0x004fc80003f05070 */
[----:B------:R-:W-:-:S13]  /*1110*/  ISETP.NE.AND.EX P0, PT, R3, RZ, PT, P0 ;  /* 0x000000ff0300720c */ /* 0x000fda0003f05300 */
[----:B------:R-:W-:Y:S05]  /*1120*/  @!P0 BRA `(.L_x_12) ;  /* 0x00000000000c8947 */ /* 0x000fea0003800000 */
[----:B------:R-:W2:Y:S02]  /*1130*/  LD.E R2, desc[UR14][R2.64] ;  /* 0x0000000e02027980 */ /* 0x000ea4000c101900 */
[----:B--2---:R-:W-:Y:S01]  /*1140*/  R2UR UR20, R2 ;  /* 0x00000000021472ca */ /* 0x004fe200000e0000 */
[----:B------:R-:W-:-:S14]  /*1150*/  BRA `(.L_x_13) ;  /* 0x0000000000247947 */ /* 0x000fdc0003800000 */
.L_x_12:
[----:B------:R-:W-:Y:S02]  /*1160*/  ULDC.64 UR4, c[0x0][0x588] ;  /* 0x0001620000047ab9 */ /* 0x000fe40000000a00 */
[----:B------:R-:W-:-:S04]  /*1170*/  ISETP.NE.U32.AND P0, PT, RZ, UR4, PT ;  /* 0x00000004ff007c0c */ /* 0x000fc8000bf05070 */
[----:B------:R-:W-:-:S13]  /*1180*/  ISETP.NE.AND.EX P0, PT, RZ, UR5, PT, P0 ;  /* 0x00000005ff007c0c */ /* 0x000fda000bf05300 */
[----:B------:R-:W-:Y:S05]  /*1190*/  @!P0 BRA `(.L_x_14) ;  /* 0x0000000000108947 */ /* 0x000fea0003800000 */
[----:B-1----:R-:W1:Y:S02]  /*11a0*/  LDC.64 R2, c[0x0][0x588] ;  /* 0x00016200ff027b82 */ /* 0x002e640000000a00 */
[----:B-1----:R-:W2:Y:S02]  /*11b0*/  LDG.E R2, desc[UR14][R2.64] ;  /* 0x0000000e02027981 */ /* 0x002ea4000c1e1900 */
[----:B--2---:R-:W-:Y:S01]  /*11c0*/  R2UR UR20, R2 ;  /* 0x00000000021472ca */ /* 0x004fe200000e0000 */
[----:B------:R-:W-:-:S14]  /*11d0*/  BRA `(.L_x_13) ;  /* 0x0000000000047947 */ /* 0x000fdc0003800000 */
.L_x_14:
[----:B------:R-:W-:-:S05]  /*11e0*/  ULDC UR20, c[0x0][0x580] ;  /* 0x0001600000147ab9 */ /* 0x000fca0000000800 */
.L_x_13:
[----:B------:R-:W-:Y:S02]  /*11f0*/  ULDC.64 UR4, c[0x0][0x5a0] ;  /* 0x0001680000047ab9 */ /* 0x000fe40000000a00 */
        /* <DEDUP_REMOVED lines=11> */
.L_x_15:
        /* <DEDUP_REMOVED lines=8> */
.L_x_17:
[----:B------:R-:W-:-:S05]  /*1330*/  ULDC UR21, c[0x0][0x584] ;  /* 0x0001610000157ab9 */ /* 0x000fca0000000800 */
.L_x_16:
[----:B------:R-:W-:-:S13]  /*1340*/  LOP3.LUT P0, RZ, R4, 0xff, RZ, 0xc0, !PT ;  /* 0x000000ff04ff7812 */ /* 0x000fda000780c0ff */
[----:B------:R-:W-:Y:S05]  /*1350*/  @!P0 EXIT ;  /* 0x000000000000894d */ /* 0x000fea0003800000 */
[----:B------:R-:W-:Y:S01]  /*1360*/  ULDC UR4, c[0x0][0x28c] ;  /* 0x0000a30000047ab9 */ /* 0x000fe20000000800 */
[----:B------:R-:W-:Y:S02]  /*1370*/  ULOP3.LUT UR23, UR13, 0x1, URZ, 0xfc, !UPT ;  /* 0x000000010d177892 */ /* 0x000fe4000f8efc3f */
[----:B------:R-:W-:-:S04]  /*1380*/  UIADD3 UR4, UR4, 0x3f, URZ ;  /* 0x0000003f04047890 */ /* 0x000fc8000fffe03f */
[----:B------:R-:W-:-:S04]  /*1390*/  USHF.R.S32.HI UR5, URZ, 0x1f, UR4 ;  /* 0x0000001f3f057899 */ /* 0x000fc80008011404 */
[----:B------:R-:W-:-:S03]  /*13a0*/  ULEA.HI UR5, UR5, UR4, URZ, 0x6 ;  /* 0x0000000405057291 */ /* 0x000fc6000f8f303f */
[----:B------:R-:W-:Y:S01]  /*13b0*/  UMOV UR4, URZ ;  /* 0x0000003f00047c82 */ /* 0x000fe20008000000 */
[----:B------:R-:W-:-:S03]  /*13c0*/  USHF.R.S32.HI UR9, URZ, 0x6, UR5 ;  /* 0x000000063f097899 */ /* 0x000fc60008011405 */
[----:B------:R-:W-:-:S09]  /*13d0*/  UMOV UR5, URZ ;  /* 0x0000003f00057c82 */ /* 0x000fd20008000000 */
.L_x_300:
[----:B-1----:R-:W1:Y:S01]  /*13e0*/  S2R R0, SR_TID.X ;  /* 0x0000000000007919 */ /* 0x002e620000002100 */
[----:B--2---:R-:W2:Y:S01]  /*13f0*/  S2UR UR17, SR_CgaCtaId ;  /* 0x00000000001179c3 */ /* 0x004ea20000008800 */
[----:B------:R-:W-:Y:S01]  /*1400*/  UMOV UR16, 0x400 ;  /* 0x0000040000107882 */ /* 0x000fe20000000000 */
[----:B------:R-:W-:Y:S01]  /*1410*/  UMOV UR6, URZ ;  /* 0x0000003f00067c82 */ /* 0x000fe20008000000 */
[----:B------:R-:W-:Y:S01]  /*1420*/  STL [R1+0x74], RZ ;  /* 0x000074ff01007387 */ /* 0x000fe20000100800 */
[----:B------:R-:W-:Y:S01]  /*1430*/  UMOV UR7, URZ ;  /* 0x0000003f00077c82 */ /* 0x000fe20008000000 */
[----:B------:R-:W-:Y:S01]  /*1440*/  UMOV UR8, URZ ;  /* 0x0000003f00087c82 */ /* 0x000fe20008000000 */
[----:B------:R-:W-:Y:S01]  /*1450*/  CS2R R4, SRZ ;  /* 0x0000000000047805 */ /* 0x000fe2000001ff00 */
[----:B------:R-:W-:Y:S01]  /*1460*/  STL [R1+0x70], RZ ;  /* 0x000070ff01007387 */ /* 0x000fe20000100800 */
[----:B---3--:R-:W3:Y:S01]  /*1470*/  LDC R2, c[0x0][0x28c] ;  /* 0x0000a300ff027b82 */ /* 0x008ee20000000800 */
[----:B------:R-:W-:-:S02]  /*1480*/  CS2R R6, SRZ ;  /* 0x0000000000067805 */ /* 0x000fc4000001ff00 */
[----:B------:R-:W-:Y:S01]  /*1490*/  CS2R R8, SRZ ;  /* 0x0000000000087805 */ /* 0x000fe2000001ff00 */
[----:B------:R-:W-:Y:S01]  /*14a0*/  STL [R1+0x6c], RZ ;  /* 0x00006cff01007387 */ /* 0x000fe20000100800 */
[----:B------:R-:W-:Y:S02]  /*14b0*/  CS2R R10, SRZ ;  /* 0x00000000000a7805 */ /* 0x000fe4000001ff00 */
[----:B------:R-:W-:Y:S02]  /*14c0*/  CS2R R12, SRZ ;  /* 0x00000000000c7805 */ /* 0x000fe4000001ff00 */
[----:B------:R-:W-:Y:S01]  /*14d0*/  CS2R R14, SRZ ;  /* 0x00000000000e7805 */ /* 0x000fe2000001ff00 */
[----:B------:R-:W-:Y:S01]  /*14e0*/  STL [R1+0x68], RZ ;  /* 0x000068ff01007387 */ /* 0x000fe20000100800 */
[----:B------:R-:W-:Y:S02]  /*14f0*/  CS2R R16, SRZ ;  /* 0x0000000000107805 */ /* 0x000fe4000001ff00 */
[----:B0-----:R-:W-:-:S02]  /*1500*/  CS2R R18, SRZ ;  /* 0x0000000000127805 */ /* 0x001fc4000001ff00 */
[----:B------:R-:W-:Y:S01]  /*1510*/  CS2R R20, SRZ ;  /* 0x0000000000147805 */ /* 0x000fe2000001ff00 */
[----:B------:R-:W-:Y:S01]  /*1520*/  STL [R1+0x64], RZ ;  /* 0x000064ff01007387 */ /* 0x000fe20000100800 */
[----:B------:R-:W-:Y:S02]  /*1530*/  CS2R R22, SRZ ;  /* 0x0000000000167805 */ /* 0x000fe4000001ff00 */
[----:B------:R-:W-:Y:S02]  /*1540*/  CS2R R152, SRZ ;  /* 0x0000000000987805 */ /* 0x000fe4000001ff00 */
[----:B------:R-:W-:Y:S01]  /*1550*/  CS2R R154, SRZ ;  /* 0x00000000009a7805 */ /* 0x000fe2000001ff00 */
[----:B------:R-:W-:Y:S01]  /*1560*/  STL [R1+0x60], RZ ;  /* 0x000060ff01007387 */ /* 0x000fe20000100800 */
[----:B------:R-:W-:Y:S02]  /*1570*/  CS2R R156, SRZ ;  /* 0x00000000009c7805 */ /* 0x000fe4000001ff00 */
[----:B------:R-:W-:-:S02]  /*1580*/  CS2R R158, SRZ ;  /* 0x00000000009e7805 */ /* 0x000fc4000001ff00 */
[----:B------:R-:W-:Y:S01]  /*1590*/  CS2R R160, SRZ ;  /* 0x0000000000a07805 */ /* 0x000fe2000001ff00 */
[----:B------:R-:W-:Y:S01]  /*15a0*/  STL [R1+0x5c], RZ ;  /* 0x00005cff01007387 */ /* 0x000fe20000100800 */
[----:B------:R-:W-:Y:S02]  /*15b0*/  CS2R R162, SRZ ;  /* 0x0000000000a27805 */ /* 0x000fe4000001ff00 */
[----:B------:R-:W-:Y:S02]  /*15c0*/  CS2R R164, SRZ ;  /* 0x0000000000a47805 */ /* 0x000fe4000001ff00 */
[----:B------:R-:W-:Y:S02]  /*15d0*/  CS2R R166, SRZ ;  /* 0x0000000000a67805 */ /* 0x000fe4000001ff00 */
[----:B-1----:R-:W-:Y:S01]  /*15e0*/  LOP3.LUT R0, R0, 0x80, RZ, 0xc0, !PT ;  /* 0x0000008000007812 */ /* 0x002fe200078ec0ff */
[----:B------:R-:W-:Y:S01]  /*15f0*/  STL [R1+0x58], RZ ;  /* 0x000058ff01007387 */ /* 0x000fe20000100800 */
[----:B---3--:R-:W-:-:S02]  /*1600*/  ISETP.GE.AND P0, PT, R2, 0x1, PT ;  /* 0x000000010200780c */ /* 0x008fc40003f06270 */
[----:B------:R-:W-:Y:S02]  /*1610*/  CS2R R2, SRZ ;  /* 0x0000000000027805 */ /* 0x000fe4000001ff00 */
[----:B------:R-:W-:Y:S01]  /*1620*/  SHF.R.U32.HI R0, RZ, 0x7, R0 ;  /* 0x00000007ff007819 */ /* 0x000fe20000011600 */
[----:B------:R-:W-:Y:S01]  /*1630*/  STL [R1+0x54], RZ ;  /* 0x000054ff01007387 */ /* 0x000fe20000100800 */
[----:B------:R-:W-:Y:S02]  /*1640*/  CS2R R168, SRZ ;  /* 0x0000000000a87805 */ /* 0x000fe4000001ff00 */
[----:B------:R-:W-:Y:S02]  /*1650*/  CS2R R170, SRZ ;  /* 0x0000000000aa7805 */ /* 0x000fe4000001ff00 */
[----:B------:R-:W-:Y:S01]  /*1660*/  CS2R R172, SRZ ;  /* 0x0000000000ac7805 */ /* 0x000fe2000001ff00 */
[----:B------:R-:W-:Y:S01]  /*1670*/  STL [R1+0x50], RZ ;  /* 0x000050ff01007387 */ /* 0x000fe20000100800 */
[----:B------:R-:W-:-:S02]  /*1680*/  CS2R R174, SRZ ;  /* 0x0000000000ae7805 */ /* 0x000fc4000001ff00 */
[----:B------:R-:W-:Y:S02]  /*1690*/  CS2R R176, SRZ ;  /* 0x0000000000b07805 */ /* 0x000fe4000001ff00 */
[----:B------:R-:W-:Y:S01]  /*16a0*/  CS2R R178, SRZ ;  /* 0x0000000000b27805 */ /* 0x000fe2000001ff00 */
[----:B------:R-:W0:Y:S01]  /*16b0*/  SHFL.IDX PT, R0, R0, RZ, 0x1f ;  /* 0x00001fff00007589 */ /* 0x000e2200000e0000 */
[----:B------:R-:W-:Y:S02]  /*16c0*/  CS2R R180, SRZ ;  /* 0x0000000000b47805 */ /* 0x000fe4000001ff00 */
[----:B------:R-:W-:Y:S02]  /*16d0*/  CS2R R182, SRZ ;  /* 0x0000000000b67805 */ /* 0x000fe4000001ff00 */
[----:B------:R-:W-:Y:S01]  /*16e0*/  CS2R R184, SRZ ;  /* 0x0000000000b87805 */ /* 0x000fe2000001ff00 */
[----:B------:R1:W-:Y:S01]  /*16f0*/  STL [R1+0x4c], RZ ;  /* 0x00004cff01007387 */ /* 0x0003e20000100800 */
[----:B------:R-:W-:-:S02]  /*1700*/  CS2R R186, SRZ ;  /* 0x0000000000ba7805 */ /* 0x000fc4000001ff00 */
[----:B------:R-:W-:Y:S02]  /*1710*/  CS2R R188, SRZ ;  /* 0x0000000000bc7805 */ /* 0x000fe4000001ff00 */
[----:B------:R-:W-:Y:S01]  /*1720*/  CS2R R190, SRZ ;  /* 0x0000000000be7805 */ /* 0x000fe2000001ff00 */
[----:B------:R1:W-:Y:S01]  /*1730*/  STL [R1+0x48], RZ ;  /* 0x000048ff01007387 */ /* 0x0003e20000100800 */
        /* <DEDUP_REMOVED lines=14> */
[----:B------:R-:W-:Y:S02]  /*1820*/  CS2R R214, SRZ ;  /* 0x0000000000d67805 */ /* 0x000fe4000001ff00 */
[----:B0-----:R-:W-:Y:S01]  /*1830*/  R2UR UR11, R0 ;  /* 0x00000000000b72ca */ /* 0x001fe200000e0000 */
[----:B------:R1:W-:Y:S01]  /*1840*/  STL [R1+0x38], RZ ;  /* 0x000038ff01007387 */ /* 0x0003e20000100800 */
[----:B------:R-:W-:Y:S01]  /*1850*/  IMAD.MOV.U32 R0, RZ, RZ, RZ ;  /* 0x000000ffff007224 */ /* 0x000fe200078e00ff */
[----:B------:R-:W-:Y:S02]  /*1860*/  CS2R R216, SRZ ;  /* 0x0000000000d87805 */ /* 0x000fe4000001ff00 */
[----:B------:R-:W-:Y:S01]  /*1870*/  CS2R R218, SRZ ;  /* 0x0000000000da7805 */ /* 0x000fe2000001ff00 */
[----:B------:R1:W-:Y:S01]  /*1880*/  STL [R1+0x34], RZ ;  /* 0x000034ff01007387 */ /* 0x0003e20000100800 */
[----:B------:R-:W-:-:S02]  /*1890*/  CS2R R220, SRZ ;  /* 0x0000000000dc7805 */ /* 0x000fc4000001ff00 */
[----:B------:R-:W-:Y:S02]  /*18a0*/  CS2R R222, SRZ ;  /* 0x0000000000de7805 */ /* 0x000fe4000001ff00 */
[----:B------:R-:W-:Y:S01]  /*18b0*/  CS2R R224, SRZ ;  /* 0x0000000000e07805 */ /* 0x000fe2000001ff00 */
[----:B------:R1:W-:Y:S01]  /*18c0*/  STL [R1+0x30], RZ ;  /* 0x000030ff01007387 */ /* 0x0003e20000100800 */
[----:B------:R-:W-:Y:S01]  /*18d0*/  IMAD.MOV.U32 R226, RZ, RZ, RZ ;  /* 0x000000ffffe27224 */ /* 0x000fe200078e00ff */
[----:B------:R-:W-:Y:S01]  /*18e0*/  CS2R R88, SRZ ;  /* 0x0000000000587805 */ /* 0x000fe2000001ff00 */
[----:B------:R-:W-:Y:S01]  /*18f0*/  IMAD.U32 R227, RZ, RZ, UR4 ;  /* 0x00000004ffe37e24 */ /* 0x000fe2000f8e00ff */
[----:B------:R1:W-:Y:S01]  /*1900*/  STL [R1+0x2c], RZ ;  /* 0x00002cff01007387 */ /* 0x0003e20000100800 */
[----:B------:R-:W-:Y:S01]  /*1910*/  ULEA.HI UR10, UR11, UR11, URZ, 0x1 ;  /* 0x0000000b0b0a7291 */ /* 0x000fe2000f8f083f */
[----:B------:R-:W-:Y:S02]  /*1920*/  CS2R R90, SRZ ;  /* 0x00000000005a7805 */ /* 0x000fe4000001ff00 */
[----:B------:R-:W-:Y:S01]  /*1930*/  CS2R R92, SRZ ;  /* 0x00000000005c7805 */ /* 0x000fe2000001ff00 */
[----:B------:R1:W-:Y:S01]  /*1940*/  STL [R1+0x28], RZ ;  /* 0x000028ff01007387 */ /* 0x0003e20000100800 */
[----:B------:R-:W-:Y:S01]  /*1950*/  ULOP3.LUT UR12, UR10, 0xffffe, URZ, 0xc0, !UPT ;  /* 0x000ffffe0a0c7892 */ /* 0x000fe2000f8ec03f */
[----:B------:R-:W-:Y:S01]  /*1960*/  CS2R R94, SRZ ;  /* 0x00000000005e7805 */ /* 0x000fe2000001ff00 */
[----:B--2---:R-:W-:Y:S01]  /*1970*/  ULEA UR10, UR17, UR16, 0x18 ;  /* 0x00000010110a7291 */ /* 0x004fe2000f8ec03f */
[----:B------:R1:W-:Y:S01]  /*1980*/  STL [R1+0x24], RZ ;  /* 0x000024ff01007387 */ /* 0x0003e20000100800 */
[----:B------:R-:W-:Y:S01]  /*1990*/  UIADD3 UR12, UR11, -UR12, URZ ;  /* 0x8000000c0b0c7290 */ /* 0x000fe2000fffe03f */
[----:B------:R-:W-:-:S02]  /*19a0*/  CS2R R96, SRZ ;  /* 0x0000000000607805 */ /* 0x000fc4000001ff00 */
[----:B------:R-:W-:Y:S01]  /*19b0*/  CS2R R98, SRZ ;  /* 0x0000000000627805 */ /* 0x000fe2000001ff00 */
[----:B------:R1:W-:Y:S01]  /*19c0*/  STL [R1+0x20], RZ ;  /* 0x000020ff01007387 */ /* 0x0003e20000100800 */
[----:B------:R-:W-:Y:S01]  /*19d0*/  ULEA UR12, UR12, UR10, 0xc ;  /* 0x0000000a0c0c7291 */ /* 0x000fe2000f8e603f */
[----:B------:R-:W-:Y:S02]  /*19e0*/  CS2R R100, SRZ ;  /* 0x0000000000647805 */ /* 0x000fe4000001ff00 */
[----:B------:R-:W-:Y:S01]  /*19f0*/  CS2R R102, SRZ ;  /* 0x0000000000667805 */ /* 0x000fe2000001ff00 */
[----:B------:R1:W-:Y:S01]  /*1a00*/  STL [R1+0x1c], RZ ;  /* 0x00001cff01007387 */ /* 0x0003e20000100800 */
[----:B------:R-:W-:Y:S01]  /*1a10*/  UIADD3 UR12, UR12, 0x180, URZ ;  /* 0x000001800c0c7890 */ /* 0x000fe2000fffe03f */
[----:B------:R-:W-:Y:S02]  /*1a20*/  CS2R R104, SRZ ;  /* 0x0000000000687805 */ /* 0x000fe4000001ff00 */
[----:B------:R-:W-:Y:S01]  /*1a30*/  CS2R R106, SRZ ;  /* 0x00000000006a7805 */ /* 0x000fe2000001ff00 */
[----:B------:R1:W-:Y:S01]  /*1a40*/  STL [R1+0x18], RZ ;  /* 0x000018ff01007387 */ /* 0x0003e20000100800 */
[----:B------:R-:W-:Y:S01]  /*1a50*/  USHF.R.U32.HI UR11, URZ, 0x4, UR12 ;  /* 0x000000043f0b7899 */ /* 0x000fe2000801160c */
[----:B------:R-:W-:-:S02]  /*1a60*/  CS2R R108, SRZ ;  /* 0x00000000006c7805 */ /* 0x000fc4000001ff00 */
[----:B------:R-:W-:Y:S01]  /*1a70*/  CS2R R110, SRZ ;  /* 0x00000000006e7805 */ /* 0x000fe2000001ff00 */
[----:B------:R1:W-:Y:S01]  /*1a80*/  STL [R1+0x14], RZ ;  /* 0x000014ff01007387 */ /* 0x0003e20000100800 */
[----:B------:R-:W-:Y:S01]  /*1a90*/  ULOP3.LUT UR11, UR11, 0x3fff, URZ, 0xc0, !UPT ;  /* 0x00003fff0b0b7892 */ /* 0x000fe2000f8ec03f */
[----:B------:R-:W-:Y:S01]  /*1aa0*/  CS2R R112, SRZ ;  /* 0x0000000000707805 */ /* 0x000fe2000001ff00 */
[----:B------:R-:W-:Y:S01]  /*1ab0*/  UMOV UR12, UR5 ;  /* 0x00000005000c7c82 */ /* 0x000fe20008000000 */
        /* <DEDUP_REMOVED lines=16> */
[----:B------:R1:W-:Y:S01]  /*1bc0*/  STL [R1], RZ ;  /* 0x000000ff01007387 */ /* 0x0003e20000100800 */
[----:B------:R-:W-:Y:S02]  /*1bd0*/  CS2R R138, SRZ ;  /* 0x00000000008a7805 */ /* 0x000fe4000001ff00 */
[----:B------:R-:W-:Y:S02]  /*1be0*/  CS2R R140, SRZ ;  /* 0x00000000008c7805 */ /* 0x000fe4000001ff00 */
[----:B------:R-:W-:Y:S02]  /*1bf0*/  CS2R R142, SRZ ;  /* 0x00000000008e7805 */ /* 0x000fe4000001ff00 */
[----:B------:R-:W-:-:S02]  /*1c00*/  CS2R R144, SRZ ;  /* 0x0000000000907805 */ /* 0x000fc4000001ff00 */
[----:B------:R-:W-:Y:S02]  /*1c10*/  CS2R R146, SRZ ;  /* 0x0000000000927805 */ /* 0x000fe4000001ff00 */
[----:B------:R-:W-:Y:S02]  /*1c20*/  CS2R R148, SRZ ;  /* 0x0000000000947805 */ /* 0x000fe4000001ff00 */
[----:B------:R-:W-:Y:S02]  /*1c30*/  CS2R R150, SRZ ;  /* 0x0000000000967805 */ /* 0x000fe4000001ff00 */
[----:B------:R-:W-:Y:S02]  /*1c40*/  CS2R R24, SRZ ;  /* 0x0000000000187805 */ /* 0x000fe4000001ff00 */
[----:B----4-:R-:W-:Y:S02]  /*1c50*/  CS2R R26, SRZ ;  /* 0x00000000001a7805 */ /* 0x010fe4000001ff00 */
[----:B------:R-:W-:-:S02]  /*1c60*/  CS2R R28, SRZ ;  /* 0x00000000001c7805 */ /* 0x000fc4000001ff00 */
[----:B------:R-:W-:Y:S02]  /*1c70*/  CS2R R30, SRZ ;  /* 0x00000000001e7805 */ /* 0x000fe4000001ff00 */
[----:B------:R-:W-:Y:S02]  /*1c80*/  CS2R R32, SRZ ;  /* 0x0000000000207805 */ /* 0x000fe4000001ff00 */
        /* <DEDUP_REMOVED lines=26> */
[----:B------:R-:W-:Y:S01]  /*1e30*/  CS2R R86, SRZ ;  /* 0x0000000000567805 */ /* 0x000fe2000001ff00 */
[----:B-1----:R-:W-:Y:S06]  /*1e40*/  @!P0 BRA `(.L_x_18) ;  /* 0x0000001000888947 */ /* 0x002fec0003800000 */
[----:B------:R-:W-:-:S06]  /*1e50*/  UISETP.NE.AND UP0, UPT, UR23, 0x3, UPT ;  /* 0x000000031700788c */ /* 0x000fcc000bf05270 */
[----:B------:R-:W-:-:S13]  /*1e60*/  PLOP3.LUT P1, PT, PT, PT, UP0, 0x80, 0x0 ;  /* 0x000000000000781c */ /* 0x000fda0003f2f008 */
[----:B------:R-:W-:Y:S05]  /*1e70*/  @!P1 BRA `(.L_x_19) ;  /* 0x0000000000049947 */ /* 0x000fea0003800000 */
[----:B------:R-:W-:Y:S01]  /*1e80*/  BPT.TRAP 0x1 ;  /* 0x000000040000795c */ /* 0x000fe20000300000 */
.L_x_19:
[----:B------:R-:W-:Y:S01]  /*1e90*/  ULEA UR6, UR5, UR10, 0x3 ;  /* 0x0000000a05067291 */ /* 0x000fe2000f8e183f */
[----:B------:R-:W-:-:S05]  /*1ea0*/  IMAD.U32 R0, RZ, RZ, UR4 ;  /* 0x00000004ff007e24 */ /* 0x000fca000f8e00ff */
[----:B------:R-:W-:-:S04]  /*1eb0*/  SHF.L.U32 R0, R0, 0x1f, RZ ;  /* 0x0000001f00007819 */ /* 0x000fc800000006ff */
[----:B------:R0:W1:Y:S01]  /*1ec0*/  SYNCS.PHASECHK.TRANS64.TRYWAIT P0, [UR6], R0 ;  /* 0x00000000ff0075a7 */ /* 0x0000620008000146 */
[----:B------:R-:W-:Y:S05]  /*1ed0*/  @!P1 BRA `(.L_x_20) ;  /* 0x0000000000049947 */ /* 0x000fea0003800000 */
[----:B------:R-:W-:Y:S01]  /*1ee0*/  BPT.TRAP 0x1 ;  /* 0x000000040000795c */ /* 0x000fe20000300000 */
.L_x_20:
[----:B-1----:R-:W-:Y:S05]  /*1ef0*/  @P0 BRA `(.L_x_21) ;  /* 0x0000000000080947 */ /* 0x002fea0003800000 */
[----:B------:R-:W1:Y:S02]  /*1f00*/  SYNCS.PHASECHK.TRANS64.TRYWAIT P0, [UR6], R0 ;  /* 0x00000000ff0075a7 */ /* 0x000e640008000146 */
[----:B-1----:R-:W-:Y:S05]  /*1f10*/  @!P0 BRA `(.L_x_22) ;  /* 0x000000e800c08947 */ /* 0x002fea0003800000 */
.L_x_21:
[----:B------:R-:W-:Y:S01]  /*1f20*/  UIADD3 UR6, UR10, 0x24180, URZ ;  /* 0x000241800a067890 */ /* 0x000fe2000fffe03f */
[----:B------:R-:W-:Y:S01]  /*1f30*/  WARPGROUP.ARRIVE ;  /* 0x00000000000079c5 */ /* 0x000fe20000000000 */
[----:B------:R-:W-:Y:S01]  /*1f40*/  ULOP3.LUT UR7, UR11, 0x10000, URZ, 0xfc, !UPT ;  /* 0x000100000b077892 */ /* 0x000fe2000f8efc3f */
[----:B------:R2:W-:Y:S01]  /*1f50*/  STL [R1+0x74], RZ ;  /* 0x000074ff01007387 */ /* 0x0005e20000100800 */
[----:B------:R-:W-:Y:S01]  /*1f60*/  USHF.R.U32.HI UR6, URZ, 0x4, UR6 ;  /* 0x000000043f067899 */ /* 0x000fe20008011606 */
[----:B01----:R-:W-:Y:S01]  /*1f70*/  IMAD.MOV.U32 R0, RZ, RZ, RZ ;  /* 0x000000ffff007224 */ /* 0x003fe200078e00ff */
[----:B------:R-:W-:Y:S01]  /*1f80*/  ULEA UR7, UR5, UR7, 0xa ;  /* 0x0000000705077291 */ /* 0x000fe2000f8e503f */
[----:B------:R2:W-:Y:S01]  /*1f90*/  STL [R1+0x70], RZ ;  /* 0x000070ff01007387 */ /* 0x0005e20000100800 */
[----:B------:R-:W-:Y:S01]  /*1fa0*/  ULOP3.LUT UR6, UR6, 0x3fff, URZ, 0xc0, !UPT ;  /* 0x00003fff06067892 */ /* 0x000fe2000f8ec03f */
[----:B------:R-:W-:Y:S01]  /*1fb0*/  CS2R R2, SRZ ;  /* 0x0000000000027805 */ /* 0x000fe2000001ff00 */
[----:B------:R-:W-:Y:S01]  /*1fc0*/  UMOV UR17, 0x80000020 ;  /* 0x8000002000117882 */ /* 0x000fe20000000000 */
[----:B------:R-:W-:Y:S01]  /*1fd0*/  UMOV UR19, 0x80000020 ;  /* 0x8000002000137882 */ /* 0x000fe20000000000 */
[----:B------:R-:W-:Y:S01]  /*1fe0*/  ULOP3.LUT UR6, UR6, 0x10000, URZ, 0xfc, !UPT ;  /* 0x0001000006067892 */ /* 0x000fe2000f8efc3f */
[----:B------:R2:W-:Y:S01]  /*1ff0*/  STL [R1+0x6c], RZ ;  /* 0x00006cff01007387 */ /* 0x0005e20000100800 */
[----:B------:R-:W-:Y:S01]  /*2000*/  UMOV UR16, UR7 ;  /* 0x0000000700107c82 */ /* 0x000fe20008000000 */
[----:B------:R-:W-:Y:S01]  /*2010*/  CS2R R4, SRZ ;  /* 0x0000000000047805 */ /* 0x000fe2000001ff00 */
[----:B------:R-:W-:Y:S01]  /*2020*/  ULEA UR8, UR5, UR6, 0x9 ;  /* 0x0000000605087291 */ /* 0x000fe2000f8e483f */
[----:B------:R2:W-:Y:S01]  /*2030*/  STL [R1+0x68], RZ ;  /* 0x000068ff01007387 */ /* 0x0005e20000100800 */
[----:B------:R-:W-:Y:S01]  /*2040*/  CS2R R6, SRZ ;  /* 0x0000000000067805 */ /* 0x000fe2000001ff00 */
[----:B------:R-:W-:Y:S01]  /*2050*/  UMOV UR6, 0x2 ;  /* 0x0000000200067882 */ /* 0x000fe20000000000 */
[----:B------:R-:W-:Y:S01]  /*2060*/  CS2R R8, SRZ ;  /* 0x0000000000087805 */ /* 0x000fe2000001ff00 */
[----:B------:R2:W-:Y:S01]  /*2070*/  STL [R1+0x64], RZ ;  /* 0x000064ff01007387 */ /* 0x0005e20000100800 */
[----:B------:R-:W-:Y:S01]  /*2080*/  CS2R R10, SRZ ;  /* 0x00000000000a7805 */ /* 0x000fe2000001ff00 */
[----:B------:R-:W-:Y:S01]  /*2090*/  UMOV UR18, UR8 ;  /* 0x0000000800127c82 */ /* 0x000fe20008000000 */
[----:B------:R-:W-:Y:S01]  /*20a0*/  CS2R R12, SRZ ;  /* 0x00000000000c7805 */ /* 0x000fe2000001ff00 */
[----:B------:R-:W-:Y:S01]  /*20b0*/  QGMMA.64x128x32.F32.E4M3.E4M3 R88, gdesc[UR16], RZ, !UPT ;  /* 0x01e00000105879f3 */ /* 0x000fe2000c7008ff */
[----:B------:R-:W-:Y:S01]  /*20c0*/  UIADD3 UR16, UR7, 0x200, URZ ;  /* 0x0000020007107890 */ /* 0x000fe2000fffe03f */
[----:B------:R2:W-:Y:S01]  /*20d0*/  STL [R1+0x60], RZ ;  /* 0x000060ff01007387 */ /* 0x0005e20000100800 */
[----:B------:R-:W-:Y:S01]  /*20e0*/  UMOV UR17, 0x80000020 ;  /* 0x8000002000117882 */ /* 0x000fe20000000000 */
[----:B------:R-:W-:-:S02]  /*20f0*/  CS2R R14, SRZ ;  /* 0x00000000000e7805 */ /* 0x000fc4000001ff00 */
[----:B------:R-:W-:Y:S01]  /*2100*/  CS2R R16, SRZ ;  /* 0x0000000000107805 */ /* 0x000fe2000001ff00 */
[----:B------:R2:W-:Y:S01]  /*2110*/  STL [R1+0x5c], RZ ;  /* 0x00005cff01007387 */ /* 0x0005e20000100800 */
[----:B------:R-:W-:Y:S02]  /*2120*/  CS2R R18, SRZ ;  /* 0x0000000000127805 */ /* 0x000fe4000001ff00 */
[----:B------:R-:W-:Y:S02]  /*2130*/  CS2R R20, SRZ ;  /* 0x0000000000147805 */ /* 0x000fe4000001ff00 */
[----:B------:R-:W-:Y:S01]  /*2140*/  CS2R R22, SRZ ;  /* 0x0000000000167805 */ /* 0x000fe2000001ff00 */
[----:B------:R2:W-:Y:S01]  /*2150*/  STL [R1+0x58], RZ ;  /* 0x000058ff01007387 */ /* 0x0005e20000100800 */
[----:B------:R-:W-:Y:S01]  /*2160*/  CS2R R152, SRZ ;  /* 0x0000000000987805 */ /* 0x000fe2000001ff00 */
[----:B------:R-:W-:Y:S01]  /*2170*/  QGMMA.64x128x32.F32.E4M3.E4M3 R24, gdesc[UR16], RZ, !UPT ;  /* 0x01e00000101879f3 */ /* 0x000fe2000c7008ff */
[----:B------:R-:W-:Y:S01]  /*2180*/  UIADD3 UR16, UR7, 0x2, URZ ;  /* 0x0000000207107890 */ /* 0x000fe2000fffe03f */
[----:B------:R2:W-:Y:S01]  /*2190*/  STL [R1+0x54], RZ ;  /* 0x000054ff01007387 */ /* 0x0005e20000100800 */
[----:B------:R-:W-:Y:S01]  /*21a0*/  UIADD3 UR18, UR8, 0x2, URZ ;  /* 0x0000000208127890 */ /* 0x000fe2000fffe03f */
[----:B------:R-:W-:Y:S01]  /*21b0*/  CS2R R154, SRZ ;  /* 0x00000000009a7805 */ /* 0x000fe2000001ff00 */
[----:B------:R-:W-:Y:S01]  /*21c0*/  UMOV UR17, 0x80000020 ;  /* 0x8000002000117882 */ /* 0x000fe20000000000 */
        /* <DEDUP_REMOVED lines=9> */
[----:B------:R-:W-:Y:S02]  /*2260*/  CS2R R166, SRZ ;  /* 0x0000000000a67805 */ /* 0x000fe4000001ff00 */
        /* <DEDUP_REMOVED lines=39> */
[----:B------:R-:W-:-:S03]  /*24e0*/  IMAD.MOV.U32 R226, RZ, RZ, RZ ;  /* 0x000000ffffe27224 */ /* 0x000fc600078e00ff */
[----:B------:R2:W-:Y:S04]  /*24f0*/  STL [R1+0x1c], RZ ;  /* 0x00001cff01007387 */ /* 0x0005e80000100800 */
[----:B------:R2:W-:Y:S04]  /*2500*/  STL [R1+0x18], RZ ;  /* 0x000018ff01007387 */ /* 0x0005e80000100800 */
[----:B------:R2:W-:Y:S04]  /*2510*/  STL [R1+0x14], RZ ;  /* 0x000014ff01007387 */ /* 0x0005e80000100800 */
[----:B------:R2:W-:Y:S04]  /*2520*/  STL [R1+0x10], RZ ;  /* 0x000010ff01007387 */ /* 0x0005e80000100800 */
[----:B------:R2:W-:Y:S04]  /*2530*/  STL [R1+0xc], RZ ;  /* 0x00000cff01007387 */ /* 0x0005e80000100800 */
[----:B------:R2:W-:Y:S04]  /*2540*/  STL [R1+0x8], RZ ;  /* 0x000008ff01007387 */ /* 0x0005e80000100800 */
[----:B------:R2:W-:Y:S04]  /*2550*/  STL [R1+0x4], RZ ;  /* 0x000004ff01007387 */ /* 0x0005e80000100800 */
[----:B------:R2:W-:Y:S01]  /*2560*/  STL [R1], RZ ;  /* 0x000000ff01007387 */ /* 0x0005e20000100800 */
[----:B------:R-:W-:Y:S01]  /*2570*/  QGMMA.64x128x32.F32.E4M3.E4M3 R88, gdesc[UR16], R88 ;  /* 0x01e00000105879f3 */ /* 0x000fe20008700858 */
[----:B------:R-:W-:Y:S01]  /*2580*/  UIADD3 UR16, UR7, 0x202, URZ ;  /* 0x0000020207107890 */ /* 0x000fe2000fffe03f */
[----:B------:R-:W-:-:S02]  /*2590*/  UMOV UR17, 0x80000020 ;  /* 0x8000002000117882 */ /* 0x000fc40000000000 */
[----:B------:R-:W-:Y:S02]  /*25a0*/  ULDC UR7, c[0x0][0x50c] ;  /* 0x0001430000077ab9 */ /* 0x000fe40000000800 */
[----:B------:R-:W-:-:S04]  /*25b0*/  UISETP.NE.AND UP0, UPT, UR7, 0x2, UPT ;  /* 0x000000020700788c */ /* 0x000fc8000bf05270 */
[----:B------:R-:W-:Y:S02]  /*25c0*/  USEL UR7, URZ, 0x1, UP0 ;  /* 0x000000013f077887 */ /* 0x000fe40008000000 */
[----:B------:R-:W-:Y:S04]  /*25d0*/  QGMMA.64x128x32.F32.E4M3.E4M3 R24, gdesc[UR16], R24, gsb0 ;  /* 0x01e00000101879f3 */ /* 0x000fe80008000818 */
[----:B------:R-:W-:-:S13]  /*25e0*/  ISETP.NE.AND P0, PT, RZ, UR7, PT ;  /* 0x00000007ff007c0c */ /* 0x000fda000bf05270 */
[----:B--2---:R-:W-:Y:S05]  /*25f0*/  @!P0 BRA `(.L_x_23) ;  /* 0x0000000800808947 */ /* 0x004fea0003800000 */
[----:B------:R-:W-:Y:S02]  /*2600*/  WARPGROUP.DEPBAR.LE gsb0, 0x0 ;  /* 0x00008000000079c5 */ /* 0x000fe40000010000 */
[----:B------:R-:W-:-:S01]  /*2610*/  FADD R227, RZ, R58 ;  /* 0x0000003affe37221 */ /* 0x000fc20000000000 */
[----:B------:R-:W-:Y:S01]  /*2620*/  FADD R226, RZ, R88 ;  /* 0x00000058ffe27221 */ /* 0x000fe20000000000 */
[----:B------:R-:W-:-:S01]  /*2630*/  FADD R225, RZ, R89 ;  /* 0x00000059ffe17221 */ /* 0x000fc20000000000 */
[----:B------:R-:W-:Y:S01]  /*2640*/  FADD R224, RZ, R90 ;  /* 0x0000005affe07221 */ /* 0x000fe20000000000 */
[----:B------:R-:W-:-:S01]  /*2650*/  FADD R223, RZ, R91 ;  /* 0x0000005bffdf7221 */ /* 0x000fc20000000000 */
[----:B------:R0:W-:Y:S01]  /*2660*/  STL [R1], R227 ;  /* 0x000000e301007387 */ /* 0x0001e20000100800 */
[----:B------:R-:W-:-:S01]  /*2670*/  FADD R222, RZ, R92 ;  /* 0x0000005cffde7221 */ /* 0x000fc20000000000 */
[----:B------:R-:W-:Y:S01]  /*2680*/  FADD R221, RZ, R93 ;  /* 0x0000005dffdd7221 */ /* 0x000fe20000000000 */
[----:B------:R-:W-:-:S01]  /*2690*/  FADD R220, RZ, R94 ;  /* 0x0000005effdc7221 */ /* 0x000fc20000000000 */
[----:B------:R-:W-:Y:S01]  /*26a0*/  FADD R219, RZ, R95 ;  /* 0x0000005fffdb7221 */ /* 0x000fe20000000000 */
[----:B------:R-:W-:-:S01]  /*26b0*/  FADD R218, RZ, R96 ;  /* 0x00000060ffda7221 */ /* 0x000fc20000000000 */
[----:B------:R-:W-:Y:S01]  /*26c0*/  FADD R217, RZ, R97 ;  /* 0x00000061ffd97221 */ /* 0x000fe20000000000 */
[----:B------:R-:W-:-:S01]  /*26d0*/  FADD R216, RZ, R98 ;  /* 0x00000062ffd87221 */ /* 0x000fc20000000000 */
[----:B------:R-:W-:Y:S01]  /*26e0*/  FADD R215, RZ, R99 ;  /* 0x00000063ffd77221 */ /* 0x000fe20000000000 */
[----:B------:R-:W-:-:S01]  /*26f0*/  FADD R214, RZ, R100 ;  /* 0x00000064ffd67221 */ /* 0x000fc20000000000 */
[----:B0-----:R-:W-:Y:S01]  /*2700*/  FADD R227, RZ, R59 ;  /* 0x0000003bffe37221 */ /* 0x001fe20000000000 */
[----:B------:R-:W-:-:S01]  /*2710*/  FADD R213, RZ, R101 ;  /* 0x00000065ffd57221 */ /* 0x000fc20000000000 */
[----:B------:R-:W-:Y:S01]  /*2720*/  FADD R212, RZ, R102 ;  /* 0x00000066ffd47221 */ /* 0x000fe20000000000 */
[----:B------:R-:W-:-:S01]  /*2730*/  FADD R211, RZ, R103 ;  /* 0x00000067ffd37221 */ /* 0x000fc20000000000 */
[----:B------:R-:W-:Y:S01]  /*2740*/  FADD R210, RZ, R104 ;  /* 0x00000068ffd27221 */ /* 0x000fe20000000000 */
[----:B------:R0:W-:Y:S01]  /*2750*/  STL [R1+0x4], R227 ;  /* 0x000004e301007387 */ /* 0x0001e20000100800 */
        /* <DEDUP_REMOVED lines=93> */
[----:B------:R-:W-:Y:S01]  /*2d30*/  UMOV UR6, URZ ;  /* 0x0000003f00067c82 */ /* 0x000fe20008000000 */
[----:B0-----:R-:W-:-:S05]  /*2d40*/  FADD R227, RZ, R66 ;  /* 0x00000042ffe37221 */ /* 0x001fca0000000000 */
[----:B------:R0:W-:Y:S02]  /*2d50*/  STL [R1+0x20], R227 ;  /* 0x000020e301007387 */ /* 0x0001e40000100800 */
        /* <DEDUP_REMOVED lines=42> */
.L_x_23:
[----:B------:R-:W-:-:S04]  /*3000*/  UIADD3 UR12, UR5, 0x1, URZ ;  /* 0x00000001050c7890 */ /* 0x000fc8000fffe03f */
[----:B------:R-:W-:-:S04]  /*3010*/  UISETP.NE.AND UP0, UPT, UR12, 0x9, UPT ;  /* 0x000000090c00788c */ /* 0x000fc8000bf05270 */
[----:B------:R-:W-:Y:S02]  /*3020*/  USEL UR8, URZ, 0x1, UP0 ;  /* 0x000000013f087887 */ /* 0x000fe40008000000 */
[----:B------:R-:W-:Y:S02]  /*3030*/  USEL UR12, UR12, URZ, UP0 ;  /* 0x0000003f0c0c7287 */ /* 0x000fe40008000000 */
[----:B------:R-:W-:-:S06]  /*3040*/  ULOP3.LUT UR8, UR4, UR8, URZ, 0x3c, !UPT ;  /* 0x0000000804087292 */ /* 0x000fcc000f8e3c3f */
[----:B0-----:R-:W-:Y:S01]  /*3050*/  IMAD.U32 R227, RZ, RZ, UR8 ;  /* 0x00000008ffe37e24 */ /* 0x001fe2000f8e00ff */
[----:B------:R-:W-:-:S06]  /*3060*/  UMOV UR8, 0x1 ;  /* 0x0000000100087882 */ /* 0x000fcc0000000000 */
.L_x_18:
[----:B------:R-:W-:-:S04]  /*3070*/  UISETP.LT.AND UP0, UPT, UR9, 0x1, UPT ;  /* 0x000000010900788c */ /* 0x000fc8000bf01270 */
[----:B------:R-:W-:-:S04]  /*3080*/  USEL UR16, UR9, 0x1, UP0 ;  /* 0x0000000109107887 */ /* 0x000fc80008000000 */
[----:B------:R-:W-:-:S04]  /*3090*/  UIADD3 UR16, UR9, -UR16, URZ ;  /* 0x8000001009107290 */ /* 0x000fc8000fffe03f */
[----:B------:R-:W-:-:S06]  /*30a0*/  UISETP.GE.AND UP0, UPT, UR16, 0x1, UPT ;  /* 0x000000011000788c */ /* 0x000fcc000bf06270 */
[----:B------:R-:W-:-:S13]  /*30b0*/  PLOP3.LUT P0, PT, PT, PT, UP0, 0x80, 0x0 ;  /* 0x000000000000781c */ /* 0x000fda0003f0f008 */
[----:B------:R-:W-:Y:S05]  /*30c0*/  @!P0 BRA `(.L_x_24) ;  /* 0x0000001000c48947 */ /* 0x000fea0003800000 */
[----:B------:R-:W-:Y:S01]  /*30d0*/  IMAD.U32 R228, RZ, RZ, UR16 ;  /* 0x00000010ffe47e24 */ /* 0x000fe2000f8e00ff */
[----:B------:R-:W-:Y:S01]  /*30e0*/  UMOV UR24, UR5 ;  /* 0x0000000500187c82 */ /* 0x000fe20008000000 */
[----:B------:R-:W-:-:S05]  /*30f0*/  ULDC UR25, c[0x0][0x50c] ;  /* 0x0001430000197ab9 */ /* 0x000fca0000000800 */
.L_x_32:
[----:B------:R-:W-:-:S06]  /*3100*/  UISETP.NE.AND UP0, UPT, UR23, 0x3, UPT ;  /* 0x000000031700788c */ /* 0x000fcc000bf05270 */
[----:B------:R-:W-:-:S13]  /*3110*/  PLOP3.LUT P1, PT, PT, PT, UP0, 0x80, 0x0 ;  /* 0x000000000000781c */ /* 0x000fda0003f2f008 */
[----:B-1---5:R-:W-:Y:S05]  /*3120*/  @!P1 BRA `(.L_x_25) ;  /* 0x0000000000049947 */ /* 0x022fea0003800000 */
[----:B------:R-:W-:Y:S01]  /*3130*/  BPT.TRAP 0x1 ;  /* 0x000000040000795c */ /* 0x000fe20000300000 */
.L_x_25:
[----:B------:R-:W0:Y:S01]  /*3140*/  S2UR UR16, SR_CgaCtaId ;  /* 0x00000000001079c3 */ /* 0x000e220000008800 */
[----:B------:R-:W-:Y:S01]  /*3150*/  UMOV UR10, 0x400 ;  /* 0x00000400000a7882 */ /* 0x000fe20000000000 */
[----:B------:R-:W-:Y:S01]  /*3160*/  SHF.L.U32 R229, R227, 0x1f, RZ ;  /* 0x0000001fe3e57819 */ /* 0x000fe200000006ff */
[----:B0-----:R-:W-:-:S04]  /*3170*/  ULEA UR10, UR16, UR10, 0x18 ;  /* 0x0000000a100a7291 */ /* 0x001fc8000f8ec03f */
[----:B------:R-:W-:-:S09]  /*3180*/  ULEA UR16, UR12, UR10, 0x3 ;  /* 0x0000000a0c107291 */ /* 0x000fd2000f8e183f */
[----:B------:R0:W1:Y:S01]  /*3190*/  SYNCS.PHASECHK.TRANS64.TRYWAIT P0, [UR16], R229 ;  /* 0x000000e5ff0075a7 */ /* 0x0000620008000150 */
[----:B------:R-:W-:Y:S05]  /*31a0*/  @!P1 BRA `(.L_x_26) ;  /* 0x0000000000049947 */ /* 0x000fea0003800000 */
[----:B------:R-:W-:Y:S01]  /*31b0*/  BPT.TRAP 0x1 ;  /* 0x000000040000795c */ /* 0x000fe20000300000 */
.L_x_26:
[----:B-1----:R-:W-:Y:S05]  /*31c0*/  @P0 BRA `(.L_x_27) ;  /* 0x0000000000080947 */ /* 0x002fea0003800000 */
[----:B------:R-:W1:Y:S02]  /*31d0*/  SYNCS.PHASECHK.TRANS64.TRYWAIT P0, [UR16], R229 ;  /* 0x000000e5ff0075a7 */ /* 0x000e640008000150 */
[----:B-1----:R-:W-:Y:S05]  /*31e0*/  @!P0 BRA `(.L_x_28) ;  /* 0x000000d800248947 */ /* 0x002fea0003800000 */
.L_x_27:
[----:B------:R-:W-:Y:S01]  /*31f0*/  UIADD3 UR16, UR10, 0x24180, URZ ;  /* 0x000241800a107890 */ /* 0x000fe2000fffe03f */
[----:B------:R-:W-:Y:S01]  /*3200*/  WARPGROUP.ARRIVE ;  /* 0x00000000000079c5 */ /* 0x000fe20000000000 */
[----:B------:R-:W-:Y:S02]  /*3210*/  UISETP.NE.AND UP0, UPT, UR7, URZ, UPT ;  /* 0x0000003f0700728c */ /* 0x000fe4000bf05270 */
[----:B------:R-:W-:Y:S02]  /*3220*/  USHF.R.U32.HI UR16, URZ, 0x4, UR16 ;  /* 0x000000043f107899 */ /* 0x000fe40008011610 */
[----:B------:R-:W-:Y:S02]  /*3230*/  USEL UR8, UR8, URZ, !UP0 ;  /* 0x0000003f08087287 */ /* 0x000fe4000c000000 */
[----:B------:R-:W-:Y:S02]  /*3240*/  ULOP3.LUT UR16, UR16, 0x3fff, URZ, 0xc0, !UPT ;  /* 0x00003fff10107892 */ /* 0x000fe4000f8ec03f */
[----:B------:R-:W-:-:S02]  /*3250*/  UISETP.NE.U32.AND UP0, UPT, UR8, URZ, UPT ;  /* 0x0000003f0800728c */ /* 0x000fc4000bf05070 */
[----:B------:R-:W-:Y:S02]  /*3260*/  ULOP3.LUT UR7, UR11, 0x10000, URZ, 0xfc, !UPT ;  /* 0x000100000b077892 */ /* 0x000fe4000f8efc3f */
[----:B------:R-:W-:Y:S02]  /*3270*/  ULOP3.LUT UR8, UR16, 0x10000, URZ, 0xfc, !UPT ;  /* 0x0001000010087892 */ /* 0x000fe4000f8efc3f */
[----:B------:R-:W-:Y:S02]  /*3280*/  ULEA UR7, UR12, UR7, 0xa ;  /* 0x000000070c077291 */ /* 0x000fe4000f8e503f */
[----:B------:R-:W-:Y:S01]  /*3290*/  ULEA UR8, UR12, UR8, 0x9 ;  /* 0x000000080c087291 */ /* 0x000fe2000f8e483f */
[----:B------:R-:W-:Y:S01]  /*32a0*/  UMOV UR17, 0x80000020 ;  /* 0x8000002000117882 */ /* 0x000fe20000000000 */
[----:B------:R-:W-:Y:S01]  /*32b0*/  UMOV UR19, 0x80000020 ;  /* 0x8000002000137882 */ /* 0x000fe20000000000 */
[----:B------:R-:W-:Y:S02]  /*32c0*/  UIADD3 UR6, UR6, 0x2, URZ ;  /* 0x0000000206067890 */ /* 0x000fe4000fffe03f */
[----:B------:R-:W-:-:S02]  /*32d0*/  UMOV UR16, UR7 ;  /* 0x0000000700107c82 */ /* 0x000fc40008000000 */
[----:B------:R-:W-:Y:S02]  /*32e0*/  UMOV UR18, UR8 ;  /* 0x0000000800127c82 */ /* 0x000fe40008000000 */
[----:B------:R-:W-:Y:S01]  /*32f0*/  QGMMA.64x128x32.F32.E4M3.E4M3 R88, gdesc[UR16], R88, UP0 ;  /* 0x01e00000105879f3 */ /* 0x000fe2000bf00858 */
[----:B------:R-:W-:Y:S01]  /*3300*/  UIADD3 UR16, UR7, 0x200, URZ ;  /* 0x0000020007107890 */ /* 0x000fe2000fffe03f */
[----:B------:R-:W-:-:S10]  /*3310*/  UMOV UR17, 0x80000020 ;  /* 0x8000002000117882 */ /* 0x000fd40000000000 */
[----:B------:R-:W-:Y:S01]  /*3320*/  QGMMA.64x128x32.F32.E4M3.E4M3 R24, gdesc[UR16], R24, UP0 ;  /* 0x01e00000101879f3 */ /* 0x000fe2000bf00818 */
[----:B------:R-:W-:Y:S02]  /*3330*/  UIADD3 UR16, UR7, 0x2, URZ ;  /* 0x0000000207107890 */ /* 0x000fe4000fffe03f */
[----:B------:R-:W-:Y:S01]  /*3340*/  UIADD3 UR18, UR8, 0x2, URZ ;  /* 0x0000000208127890 */ /* 0x000fe2000fffe03f */
[----:B------:R-:W-:Y:S01]  /*3350*/  UMOV UR17, 0x80000020 ;  /* 0x8000002000117882 */ /* 0x000fe20000000000 */
[----:B------:R-:W-:Y:S01]  /*3360*/  UMOV UR19, 0x80000020 ;  /* 0x8000002000137882 */ /* 0x000fe20000000000 */
[----:B------:R-:W-:-:S06]  /*3370*/  UISETP.NE.AND UP0, UPT, UR6, UR25, UPT ;  /* 0x000000190600728c */ /* 0x000fcc000bf05270 */
[----:B------:R-:W-:Y:S01]  /*3380*/  QGMMA.64x128x32.F32.E4M3.E4M3 R88, gdesc[UR16], R88 ;  /* 0x01e00000105879f3 */ /* 0x000fe20008700858 */
[----:B------:R-:W-:Y:S01]  /*3390*/  UIADD3 UR16, UR7, 0x202, URZ ;  /* 0x0000020207107890 */ /* 0x000fe2000fffe03f */
[----:B------:R-:W-:Y:S01]  /*33a0*/  UMOV UR17, 0x80000020 ;  /* 0x8000002000117882 */ /* 0x000fe20000000000 */
[----:B------:R-:W-:-:S06]  /*33b0*/  USEL UR7, URZ, 0x1, UP0 ;  /* 0x000000013f077887 */ /* 0x000fcc0008000000 */
[----:B------:R-:W-:-:S03]  /*33c0*/  ISETP.NE.AND P0, PT, RZ, UR7, PT ;  /* 0x00000007ff007c0c */ /* 0x000fc6000bf05270 */
[----:B------:R-:W-:Y:S03]  /*33d0*/  QGMMA.64x128x32.F32.E4M3.E4M3 R24, gdesc[UR16], R24, gsb0 ;  /* 0x01e00000101879f3 */ /* 0x000fe60008000818 */
[----:B------:R-:W-:-:S07]  /*33e0*/  WARPGROUP.DEPBAR.LE gsb0, 0x1 ;  /* 0x00008000000079c5 */ /* 0x000fce0000010100 */
[----:B------:R-:W-:Y:S05]  /*33f0*/  @!P0 BRA `(.L_x_29) ;  /* 0x0000000c00808947 */ /* 0x000fea0003800000 */
[----:B------:R-:W-:Y:S02]  /*3400*/  WARPGROUP.DEPBAR.LE gsb0, 0x0 ;  /* 0x00008000000079c5 */ /* 0x000fe40000010000 */
[----:B------:R-:W-:-:S01]  /*3410*/  FADD R226, R88, R226 ;  /* 0x000000e258e27221 */ /* 0x000fc20000000000 */
[----:B------:R-:W-:Y:S01]  /*3420*/  FADD R225, R89, R225 ;  /* 0x000000e159e17221 */ /* 0x000fe20000000000 */
[----:B------:R1:W-:Y:S01]  /*3430*/  STL [R1+0x90], R227 ;  /* 0x000090e301007387 */ /* 0x0003e20000100800 */
[----:B------:R-:W-:-:S01]  /*3440*/  FADD R224, R90, R224 ;  /* 0x000000e05ae07221 */ /* 0x000fc20000000000 */
[----:B------:R-:W-:Y:S01]  /*3450*/  FADD R223, R91, R223 ;  /* 0x000000df5bdf7221 */ /* 0x000fe20000000000 */
[----:B------:R-:W-:-:S01]  /*3460*/  FADD R222, R92, R222 ;  /* 0x000000de5cde7221 */ /* 0x000fc20000000000 */
[----:B------:R-:W-:Y:S01]  /*3470*/  FADD R221, R93, R221 ;  /* 0x000000dd5ddd7221 */ /* 0x000fe20000000000 */
[----:B-1----:R-:W2:Y:S04]  /*3480*/  LDL.LU R227, [R1+0x30] ;  /* 0x0000300001e37983 */ /* 0x002ea80000300800 */
[----:B------:R1:W-:Y:S01]  /*3490*/  STL [R1+0x94], R226 ;  /* 0x000094e201007387 */ /* 0x0003e20000100800 */
[----:B------:R-:W-:-:S01]  /*34a0*/  FADD R220, R94, R220 ;  /* 0x000000dc5edc7221 */ /* 0x000fc20000000000 */
[----:B------:R-:W-:-:S02]  /*34b0*/  FADD R219, R95, R219 ;  /* 0x000000db5fdb7221 */ /* 0x000fc40000000000 */
[----:B-1----:R-:W3:Y:S04]  /*34c0*/  LDL.LU R226, [R1+0x2c] ;  /* 0x00002c0001e27983 */ /* 0x002ee80000300800 */
[----:B------:R1:W-:Y:S01]  /*34d0*/  STL [R1+0x98], R225 ;  /* 0x000098e101007387 */ /* 0x0003e20000100800 */
[----:B------:R-:W-:-:S03]  /*34e0*/  FADD R218, R96, R218 ;  /* 0x000000da60da7221 */ /* 0x000fc60000000000 */
[----:B-1----:R-:W4:Y:S04]  /*34f0*/  LDL.LU R225, [R1+0x28] ;  /* 0x0000280001e17983 */ /* 0x002f280000300800 */
        /* <DEDUP_REMOVED lines=9> */
[----:B------:R1:W-:Y:S04]  /*3590*/  STL [R1+0xa8], R221 ;  /* 0x0000a8dd01007387 */ /* 0x0003e80000100800 */
        /* <DEDUP_REMOVED lines=12> */
[----:B-1----:R-:W4:Y:S01]  /*3660*/  LDL.LU R215, [R1] ;  /* 0x0000000001d77983 */ /* 0x002f220000300800 */
[----:B------:R-:W-:-:S01]  /*3670*/  FADD R214, R100, R214 ;  /* 0x000000d664d67221 */ /* 0x000fc20000000000 */
[----:B------:R-:W-:Y:S01]  /*3680*/  FADD R213, R101, R213 ;  /* 0x000000d565d57221 */ /* 0x000fe20000000000 */
[----:B------:R-:W-:-:S01]  /*3690*/  FADD R212, R102, R212 ;  /* 0x000000d466d47221 */ /* 0x000fc20000000000 */
[----:B------:R-:W-:Y:S01]  /*36a0*/  FADD R211, R103, R211 ;  /* 0x000000d367d37221 */ /* 0x000fe20000000000 */
[----:B------:R-:W-:-:S01]  /*36b0*/  FADD R210, R104, R210 ;  /* 0x000000d268d27221 */ /* 0x000fc20000000000 */
[----:B------:R-:W-:Y:S01]  /*36c0*/  STL [R1+0xc4], R214 ;  /* 0x0000c4d601007387 */ /* 0x000fe20000100800 */
        /* <DEDUP_REMOVED lines=11> */
[----:B------:R1:W-:Y:S01]  /*3780*/  STL [R1+0xd0], R211 ;  /* 0x0000d0d301007387 */ /* 0x0003e20000100800 */
[----:B------:R-:W-:-:S01]  /*3790*/  FADD R200, R114, R200 ;  /* 0x000000c872c87221 */ /* 0x000fc20000000000 */
[----:B------:R-:W-:Y:S01]  /*37a0*/  FADD R199, R115, R199 ;  /* 0x000000c773c77221 */ /* 0x000fe20000000000 */
        /* <DEDUP_REMOVED lines=69> */
[----:B-----5:R-:W-:Y:S01]  /*3c00*/  FADD R0, R57, R0 ;  /* 0x0000000039007221 */ /* 0x020fe20000000000 */
[----:B--2---:R-:W-:-:S01]  /*3c10*/  FADD R227, R70, R227 ;  /* 0x000000e346e37221 */ /* 0x004fc20000000000 */
[----:B---3--:R-:W-:Y:S01]  /*3c20*/  FADD R226, R69, R226 ;  /* 0x000000e245e27221 */ /* 0x008fe20000000000 */
[----:B----4-:R-:W-:-:S01]  /*3c30*/  FADD R225, R68, R225 ;  /* 0x000000e144e17221 */ /* 0x010fc20000000000 */
        /* <DEDUP_REMOVED lines=9> */
[----:B------:R-:W-:-:S05]  /*3cd0*/  FADD R215, R58, R215 ;  /* 0x000000d73ad77221 */ /* 0x000fca0000000000 */
[----:B------:R2:W-:Y:S04]  /*3ce0*/  STL [R1], R215 ;  /* 0x000000d701007387 */ /* 0x0005e80000100800 */
[----:B------:R3:W-:Y:S04]  /*3cf0*/  STL [R1+0x4], R216 ;  /* 0x000004d801007387 */ /* 0x0007e80000100800 */
        /* <DEDUP_REMOVED lines=8> */
[----:B-1----:R-:W4:Y:S04]  /*3d80*/  LDL.LU R211, [R1+0x34] ;  /* 0x0000340001d37983 */ /* 0x002f280000300800 */
[----:B------:R1:W-:Y:S04]  /*3d90*/  STL [R1+0x28], R225 ;  /* 0x000028e101007387 */ /* 0x0003e80000100800 */
[----:B------:R-:W4:Y:S04]  /*3da0*/  LDL.LU R212, [R1+0x38] ;  /* 0x0000380001d47983 */ /* 0x000f280000300800 */
[----:B------:R1:W-:Y:S04]  /*3db0*/  STL [R1+0x2c], R226 ;  /* 0x00002ce201007387 */ /* 0x0003e80000100800 */
[----:B------:R-:W4:Y:S04]  /*3dc0*/  LDL.LU R213, [R1+0x3c] ;  /* 0x00003c0001d57983 */ /* 0x000f280000300800 */
[----:B------:R1:W-:Y:S04]  /*3dd0*/  STL [R1+0x30], R227 ;  /* 0x000030e301007387 */ /* 0x0003e80000100800 */
[----:B------:R-:W4:Y:S04]  /*3de0*/  LDL.LU R214, [R1+0x40] ;  /* 0x0000400001d67983 */ /* 0x000f280000300800 */
[----:B--2---:R-:W2:Y:S04]  /*3df0*/  LDL.LU R215, [R1+0x44] ;  /* 0x0000440001d77983 */ /* 0x004ea80000300800 */
[----:B---3--:R-:W3:Y:S04]  /*3e00*/  LDL.LU R216, [R1+0x48] ;  /* 0x0000480001d87983 */ /* 0x008ee80000300800 */
[----:B----4-:R-:W4:Y:S04]  /*3e10*/  LDL.LU R217, [R1+0x4c] ;  /* 0x00004c0001d97983 */ /* 0x010f280000300800 */
[----:B0-----:R-:W4:Y:S04]  /*3e20*/  LDL.LU R218, [R1+0x50] ;  /* 0x0000500001da7983 */ /* 0x001f280000300800 */
[----:B------:R-:W4:Y:S04]  /*3e30*/  LDL.LU R219, [R1+0x54] ;  /* 0x0000540001db7983 */ /* 0x000f280000300800 */
[----:B------:R-:W4:Y:S04]  /*3e40*/  LDL.LU R220, [R1+0x58] ;  /* 0x0000580001dc7983 */ /* 0x000f280000300800 */
[----:B------:R-:W4:Y:S04]  /*3e50*/  LDL.LU R221, [R1+0x5c] ;  /* 0x00005c0001dd7983 */ /* 0x000f280000300800 */
[----:B------:R-:W4:Y:S04]  /*3e60*/  LDL.LU R222, [R1+0x60] ;  /* 0x0000600001de7983 */ /* 0x000f280000300800 */
[----:B------:R-:W4:Y:S04]  /*3e70*/  LDL.LU R223, [R1+0x64] ;  /* 0x0000640001df7983 */ /* 0x000f280000300800 */
[----:B------:R-:W4:Y:S04]  /*3e80*/  LDL.LU R224, [R1+0x68] ;  /* 0x0000680001e07983 */ /* 0x000f280000300800 */
[----:B-1----:R-:W4:Y:S04]  /*3e90*/  LDL.LU R225, [R1+0x6c] ;  /* 0x00006c0001e17983 */ /* 0x002f280000300800 */
[----:B------:R-:W4:Y:S04]  /*3ea0*/  LDL.LU R226, [R1+0x70] ;  /* 0x0000700001e27983 */ /* 0x000f280000300800 */
[----:B------:R-:W4:Y:S01]  /*3eb0*/  LDL.LU R227, [R1+0x74] ;  /* 0x0000740001e37983 */ /* 0x000f220000300800 */
[----:B------:R-:W-:-:S05]  /*3ec0*/  FADD R211, R71, R211 ;  /* 0x000000d347d37221 */ /* 0x000fca0000000000 */
[----:B------:R0:W-:Y:S01]  /*3ed0*/  STL [R1+0x34], R211 ;  /* 0x000034d301007387 */ /* 0x0001e20000100800 */
[----:B------:R-:W-:-:S03]  /*3ee0*/  FADD R212, R72, R212 ;  /* 0x000000d448d47221 */ /* 0x000fc60000000000 */
[----:B0-----:R1:W5:Y:S01]  /*3ef0*/  LDL.LU R211, [R1+0xd0] ;  /* 0x0000d00001d37983 */ /* 0x0013620000300800 */
[----:B------:R-:W-:-:S03]  /*3f00*/  FADD R213, R73, R213 ;  /* 0x000000d549d57221 */ /* 0x000fc60000000000 */
[----:B------:R0:W-:Y:S01]  /*3f10*/  STL [R1+0x38], R212 ;  /* 0x000038d401007387 */ /* 0x0001e20000100800 */
[----:B------:R-:W-:-:S01]  /*3f20*/  FADD R214, R74, R214 ;  /* 0x000000d64ad67221 */ /* 0x000fc20000000000 */
[----:B--2---:R-:W-:Y:S02]  /*3f30*/  FADD R215, R75, R215 ;  /* 0x000000d74bd77221 */ /* 0x004fe40000000000 */
[----:B0-----:R1:W5:Y:S01]  /*3f40*/  LDL.LU R212, [R1+0xcc] ;  /* 0x0000cc0001d47983 */ /* 0x0013620000300800 */
[----:B---3--:R-:W-:-:S03]  /*3f50*/  FADD R216, R76, R216 ;  /* 0x000000d84cd87221 */ /* 0x008fc60000000000 */
[----:B------:R0:W-:Y:S01]  /*3f60*/  STL [R1+0x3c], R213 ;  /* 0x00003cd501007387 */ /* 0x0001e20000100800 */
[----:B----4-:R-:W-:-:S03]  /*3f70*/  FADD R217, R77, R217 ;  /* 0x000000d94dd97221 */ /* 0x010fc60000000000 */
[----:B0-----:R1:W5:Y:S01]  /*3f80*/  LDL.LU R213, [R1+0xc8] ;  /* 0x0000c80001d57983 */ /* 0x0013620000300800 */
[----:B------:R-:W-:-:S03]  /*3f90*/  FADD R218, R78, R218 ;  /* 0x000000da4eda7221 */ /* 0x000fc60000000000 */
[----:B------:R0:W-:Y:S01]  /*3fa0*/  STL [R1+0x40], R214 ;  /* 0x000040d601007387 */ /* 0x0001e20000100800 */
[----:B------:R-:W-:-:S01]  /*3fb0*/  FADD R219, R79, R219 ;  /* 0x000000db4fdb7221 */ /* 0x000fc20000000000 */
[----:B------:R-:W-:Y:S02]  /*3fc0*/  FADD R220, R80, R220 ;  /* 0x000000dc50dc7221 */ /* 0x000fe40000000000 */
[----:B0-----:R1:W5:Y:S04]  /*3fd0*/  LDL.LU R214, [R1+0xc4] ;  /* 0x0000c40001d67983 */ /* 0x0013680000300800 */
[----:B------:R0:W-:Y:S01]  /*3fe0*/  STL [R1+0x44], R215 ;  /* 0x000044d701007387 */ /* 0x0001e20000100800 */
[----:B------:R-:W-:-:S01]  /*3ff0*/  FADD R221, R81, R221 ;  /* 0x000000dd51dd7221 */ /* 0x000fc20000000000 */
[----:B------:R-:W-:-:S02]  /*4000*/  FADD R222, R82, R222 ;  /* 0x000000de52de7221 */ /* 0x000fc40000000000 */
[----:B0-----:R1:W5:Y:S04]  /*4010*/  LDL.LU R215, [R1+0xc0] ;  /* 0x0000c00001d77983 */ /* 0x0013680000300800 */
[----:B------:R0:W-:Y:S01]  /*4020*/  STL [R1+0x48], R216 ;  /* 0x000048d801007387 */ /* 0x0001e20000100800 */
[----:B------:R-:W-:-:S03]  /*4030*/  FADD R223, R83, R223 ;  /* 0x000000df53df7221 */ /* 0x000fc60000000000 */
        /* <DEDUP_REMOVED lines=13> */
[----:B------:R0:W-:Y:S04]  /*4110*/  STL [R1+0x5c], R221 ;  /* 0x00005cdd01007387 */ /* 0x0001e80000100800 */
        /* <DEDUP_REMOVED lines=12> */
[----:B0-----:R1:W5:Y:S01]  /*41e0*/  LDL.LU R227, [R1+0x90] ;  /* 0x0000900001e37983 */ /* 0x0013620000300800 */
[----:B------:R-:W-:-:S05]  /*41f0*/  UMOV UR6, URZ ;  /* 0x0000003f00067c82 */ /* 0x000fca0008000000 */
.L_x_29:
[----:B------:R-:W-:Y:S05]  /*4200*/  @!P1 BRA `(.L_x_30) ;  /* 0x0000000000049947 */ /* 0x000fea0003800000 */
[----:B------:R-:W-:Y:S01]  /*4210*/  BPT.TRAP 0x1 ;  /* 0x000000040000795c */ /* 0x000fe20000300000 */
.L_x_30:
[----:B------:R2:W-:Y:S04]  /*4220*/  STL [R1+0x94], R2 ;  /* 0x0000940201007387 */ /* 0x0005e80000100800 */
[----:B--2---:R-:W2:Y:S04]  /*4230*/  LDL R2, [R1+0x78] ;  /* 0x0000780001027983 */ /* 0x004ea80000100800 */
[----:B-----5:R3:W-:Y:S04]  /*4240*/  STL [R1+0x90], R0 ;  /* 0x0000900001007387 */ /* 0x0207e80000100800 */
[----:B---3--:R-:W3:Y:S01]  /*4250*/  LDL R0, [R1+0x7c] ;  /* 0x00007c0001007983 */ /* 0x008ee20000100800 */
[----:B0-----:R-:W-:Y:S01]  /*4260*/  IMAD.U32 R229, RZ, RZ, UR24 ;  /* 0x00000018ffe57e24 */ /* 0x001fe2000f8e00ff */
[----:B--2---:R-:W-:-:S02]  /*4270*/  ISETP.NE.AND P0, PT, R2, RZ, PT ;  /* 0x000000ff0200720c */ /* 0x004fc40003f05270 */
[----:B------:R0:W5:Y:S11]  /*4280*/  LDL.LU R2, [R1+0x94] ;  /* 0x0000940001027983 */ /* 0x0001760000300800 */
[----:B------:R-:W-:-:S05]  /*4290*/  @P0 LEA R229, R229, UR10, 0x3 ;  /* 0x0000000ae5e50c11 */ /* 0x000fca000f8e18ff */
[----:B------:R-:W-:-:S05]  /*42a0*/  @P0 VIADD R229, R229, 0x48 ;  /* 0x00000048e5e50836 */ /* 0x000fca0000000000 */
[----:B---3--:R-:W-:Y:S02]  /*42b0*/  @P0 PRMT R229, R0, 0x654, R229 ;  /* 0x0000065400e50816 */ /* 0x008fe400000000e5 */
[----:B------:R0:W5:Y:S01]  /*42c0*/  LDL.LU R0, [R1+0x90] ;  /* 0x0000900001007983 */ /* 0x0001620000300800 */
[----:B------:R-:W-:Y:S01]  /*42d0*/  UISETP.GT.U32.AND UP0, UPT, UR13, 0x1, UPT ;  /* 0x000000010d00788c */ /* 0x000fe2000bf04070 */
[----:B------:R0:W-:Y:S05]  /*42e0*/  @P0 SYNCS.ARRIVE.TRANS64.RED.A1T0 RZ, [R229+URZ], RZ ;  /* 0x000000ffe5ff09a7 */ /* 0x0001ea000810043f */
[----:B------:R-:W-:-:S13]  /*42f0*/  PLOP3.LUT P0, PT, PT, PT, UP0, 0x80, 0x0 ;  /* 0x000000000000781c */ /* 0x000fda0003f0f008 */
[----:B0-----:R-:W-:Y:S05]  /*4300*/  @P0 BRA `(.L_x_31) ;  /* 0x0000000000040947 */ /* 0x001fea0003800000 */
[----:B------:R-:W-:Y:S01]  /*4310*/  BPT.TRAP 0x1 ;  /* 0x000000040000795c */ /* 0x000fe20000300000 */
.L_x_31:
[----:B------:R-:W-:Y:S01]  /*4320*/  UIADD3 UR12, UR12, 0x1, URZ ;  /* 0x000000010c0c7890 */ /* 0x000fe2000fffe03f */
[C---:B------:R-:W-:Y:S01]  /*4330*/  ISETP.GT.AND P0, PT, R228.reuse, 0x1, PT ;  /* 0x00000001e400780c */ /* 0x040fe20003f04270 */
[----:B------:R-:W-:Y:S01]  /*4340*/  UIADD3 UR24, UR24, 0x1, URZ ;  /* 0x0000000118187890 */ /* 0x000fe2000fffe03f */
[----:B------:R-:W-:Y:S01]  /*4350*/  VIADD R228, R228, 0xffffffff ;  /* 0xffffffffe4e47836 */ /* 0x000fe20000000000 */
[----:B------:R-:W-:Y:S02]  /*4360*/  UISETP.NE.AND UP0, UPT, UR12, 0x9, UPT ;  /* 0x000000090c00788c */ /* 0x000fe4000bf05270 */
[----:B------:R-:W-:Y:S02]  /*4370*/  UISETP.NE.AND UP1, UPT, UR24, 0x9, UPT ;  /* 0x000000091800788c */ /* 0x000fe4000bf25270 */
[----:B------:R-:W-:Y:S02]  /*4380*/  USEL UR8, URZ, 0x1, UP0 ;  /* 0x000000013f087887 */ /* 0x000fe40008000000 */
[----:B------:R-:W-:-:S02]  /*4390*/  USEL UR12, UR12, URZ, UP0 ;  /* 0x0000003f0c0c7287 */ /* 0x000fc40008000000 */
[----:B------:R-:W-:Y:S02]  /*43a0*/  USEL UR24, UR24, URZ, UP1 ;  /* 0x0000003f18187287 */ /* 0x000fe40008800000 */
[----:B------:R-:W-:Y:S01]  /*43b0*/  LOP3.LUT R227, R227, UR8, RZ, 0x3c, !PT ;  /* 0x00000008e3e37c12 */ /* 0x000fe2000f8e3cff */
[----:B------:R-:W-:Y:S01]  /*43c0*/  UMOV UR8, 0x1 ;  /* 0x0000000100087882 */ /* 0x000fe20000000000 */
[----:B------:R-:W-:Y:S08]  /*43d0*/  @P0 BRA `(.L_x_32) ;  /* 0xffffffec00480947 */ /* 0x000ff0000383ffff */
.L_x_24:
[----:B------:R-:W-:-:S04]  /*43e0*/  UISETP.NE.AND UP0, UPT, UR6, URZ, UPT ;  /* 0x0000003f0600728c */ /* 0x000fc8000bf05270 */
[----:B------:R-:W-:-:S06]  /*43f0*/  USEL UR6, URZ, 0x1, !UP0 ;  /* 0x000000013f067887 */ /* 0x000fcc000c000000 */
[----:B------:R-:W-:-:S13]  /*4400*/  ISETP.NE.AND P0, PT, RZ, UR6, PT ;  /* 0x00000006ff007c0c */ /* 0x000fda000bf05270 */
[----:B------:R-:W-:Y:S05]  /*4410*/  @!P0 BRA `(.L_x_33) ;  /* 0x0000000c00dc8947 */ /* 0x000fea0003800000 */
[----:B------:R-:W2:Y:S04]  /*4420*/  LDL.LU R227, [R1+0x74] ;  /* 0x0000740001e37983 */ /* 0x000ea80000300800 */
[----:B--2---:R0:W-:Y:S04]  /*4430*/  STL [R1+0x90], R227 ;  /* 0x000090e301007387 */ /* 0x0041e80000100800 */
[----:B0-----:R-:W2:Y:S04]  /*4440*/  LDL.LU R227, [R1+0x70] ;  /* 0x0000700001e37983 */ /* 0x001ea80000300800 */
        /* <DEDUP_REMOVED lines=55> */
[----:B0-----:R-:W2:Y:S01]  /*47c0*/  LDL.LU R227, [R1] ;  /* 0x0000000001e37983 */ /* 0x001ea20000300800 */
[----:B------:R-:W-:-:S02]  /*47d0*/  WARPGROUP.DEPBAR.LE gsb0, 0x0 ;  /* 0x00008000000079c5 */ /* 0x000fc40000010000 */
[----:B------:R-:W-:Y:S01]  /*47e0*/  FADD R226, R88, R226 ;  /* 0x000000e258e27221 */ /* 0x000fe20000000000 */
        /* <DEDUP_REMOVED lines=95> */
[----:B-----5:R-:W-:Y:S01]  /*4de0*/  FADD R2, R56, R2 ;  /* 0x0000000238027221 */ /* 0x020fe20000000000 */
[----:B------:R-:W-:Y:S01]  /*4df0*/  FADD R0, R57, R0 ;  /* 0x0000000039007221 */ /* 0x000fe20000000000 */
[----:B--2---:R-:W-:-:S05]  /*4e00*/  FADD R227, R58, R227 ;  /* 0x000000e33ae37221 */ /* 0x004fca0000000000 */
[----:B------:R0:W-:Y:S04]  /*4e10*/  STL [R1], R227 ;  /* 0x000000e301007387 */ /* 0x0001e80000100800 */
[----:B0-----:R-:W2:Y:S02]  /*4e20*/  LDL.LU R227, [R1+0x100] ;  /* 0x0001000001e37983 */ /* 0x001ea40000300800 */
[----:B--2---:R-:W-:-:S05]  /*4e30*/  FADD R227, R59, R227 ;  /* 0x000000e33be37221 */ /* 0x004fca0000000000 */
[----:B------:R0:W-:Y:S04]  /*4e40*/  STL [R1+0x4], R227 ;  /* 0x000004e301007387 */ /* 0x0001e80000100800 */
        /* <DEDUP_REMOVED lines=83> */
[----:B------:R0:W-:Y:S02]  /*5380*/  STL [R1+0x74], R227 ;  /* 0x000074e301007387 */ /* 0x0001e40000100800 */
.L_x_33:
[----:B------:R-:W-:Y:S02]  /*5390*/  WARPGROUP.DEPBAR.LE gsb0, 0x0 ;  /* 0x00008000000079c5 */ /* 0x000fe40000010000 */
[----:B------:R-:W2:Y:S02]  /*53a0*/  LDC R24, c[0x0][0x28c] ;  /* 0x0000a300ff187b82 */ /* 0x000ea40000000800 */
[----:B--2---:R-:W-:-:S13]  /*53b0*/  ISETP.GE.AND P0, PT, R24, 0x1, PT ;  /* 0x000000011800780c */ /* 0x004fda0003f06270 */
[----:B------:R-:W-:Y:S05]  /*53c0*/  @!P0 BRA `(.L_x_34) ;  /* 0x0000000000648947 */ /* 0x000fea0003800000 */
[----:B------:R-:W-:-:S06]  /*53d0*/  UISETP.NE.AND UP0, UPT, UR23, 0x3, UPT ;  /* 0x000000031700788c */ /* 0x000fcc000bf05270 */
[----:B------:R-:W-:-:S13]  /*53e0*/  PLOP3.LUT P0, PT, PT, PT, UP0, 0x80, 0x0 ;  /* 0x000000000000781c */ /* 0x000fda0003f0f008 */
[----:B------:R-:W-:Y:S05]  /*53f0*/  @!P0 BRA `(.L_x_35) ;  /* 0x0000000000048947 */ /* 0x000fea0003800000 */
[----:B------:R-:W-:Y:S01]  /*5400*/  BPT.TRAP 0x1 ;  /* 0x000000040000795c */ /* 0x000fe20000300000 */
.L_x_35:
[----:B0-----:R-:W2:Y:S01]  /*5410*/  LDL R227, [R1+0x78] ;  /* 0x0000780001e37983 */ /* 0x001ea20000100800 */
[----:B------:R-:W-:Y:S01]  /*5420*/  BSSY B0, `(.L_x_36) ;  /* 0x000000f000007945 */ /* 0x000fe20003800000 */
[----:B--2---:R-:W-:-:S13]  /*5430*/  ISETP.NE.AND P0, PT, R227, RZ, PT ;  /* 0x000000ffe300720c */ /* 0x004fda0003f05270 */
[----:B------:R-:W-:Y:S05]  /*5440*/  @!P0 BRA `(.L_x_37) ;  /* 0x0000000000308947 */ /* 0x000fea0003800000 */
[----:B------:R-:W2:Y:S01]  /*5450*/  LDL R227, [R1+0x7c] ;  /* 0x00007c0001e37983 */ /* 0x000ea20000100800 */
[----:B------:R-:W-:-:S04]  /*5460*/  UISETP.LT.AND UP0, UPT, UR9, 0x1, UPT ;  /* 0x000000010900788c */ /* 0x000fc8000bf01270 */
[----:B------:R-:W-:-:S04]  /*5470*/  USEL UR8, UR9, 0x1, UP0 ;  /* 0x0000000109087887 */ /* 0x000fc80008000000 */
[----:B------:R-:W-:-:S04]  /*5480*/  UIADD3 UR8, UR5, UR9, -UR8 ;  /* 0x0000000905087290 */ /* 0x000fc8000fffe808 */
[----:B------:R-:W-:-:S04]  /*5490*/  UIMAD.WIDE.U32 UR6, UR8, 0x38e38e39, URZ ;  /* 0x38e38e39080678a5 */ /* 0x000fc8000f8e003f */
[----:B------:R-:W-:-:S04]  /*54a0*/  USHF.R.U32.HI UR6, URZ, 0x1, UR7 ;  /* 0x000000013f067899 */ /* 0x000fc80008011607 */
[----:B------:R-:W-:-:S04]  /*54b0*/  UIMAD UR8, UR6, -0x9, UR8 ;  /* 0xfffffff7060878a4 */ /* 0x000fc8000f8e0208 */
[----:B------:R-:W-:-:S04]  /*54c0*/  ULEA UR8, UR8, UR10, 0x3 ;  /* 0x0000000a08087291 */ /* 0x000fc8000f8e183f */
[----:B------:R-:W-:-:S06]  /*54d0*/  UIADD3 UR8, UR8, 0x48, URZ ;  /* 0x0000004808087890 */ /* 0x000fcc000fffe03f */
[----:B------:R-:W-:-:S05]  /*54e0*/  IMAD.U32 R24, RZ, RZ, UR8 ;  /* 0x00000008ff187e24 */ /* 0x000fca000f8e00ff */
[----:B--2---:R-:W-:-:S04]  /*54f0*/  PRMT R24, R227, 0x654, R24 ;  /* 0x00000654e3187816 */ /* 0x004fc80000000018 */
[----:B------:R0:W-:Y:S03]  /*5500*/  SYNCS.ARRIVE.TRANS64.RED.A1T0 RZ, [R24+URZ], RZ ;  /* 0x000000ff18ff79a7 */ /* 0x0001e6000810043f */
.L_x_37:
[----:B------:R-:W-:Y:S05]  /*5510*/  BSYNC B0 ;  /* 0x0000000000007941 */ /* 0x000fea0003800000 */
.L_x_36:
[----:B------:R-:W-:-:S06]  /*5520*/  UISETP.GT.U32.AND UP0, UPT, UR13, 0x1, UPT ;  /* 0x000000010d00788c */ /* 0x000fcc000bf04070 */
[----:B------:R-:W-:-:S13]  /*5530*/  PLOP3.LUT P0, PT, PT, PT, UP0, 0x80, 0x0 ;  /* 0x000000000000781c */ /* 0x000fda0003f0f008 */
[----:B------:R-:W-:Y:S05]  /*5540*/  @P0 BRA `(.L_x_34) ;  /* 0x0000000000040947 */ /* 0x000fea0003800000 */
[----:B------:R-:W-:Y:S01]  /*5550*/  BPT.TRAP 0x1 ;  /* 0x000000040000795c */ /* 0x000fe20000300000 */
.L_x_34:
[----:B-----5:R2:W-:Y:S01]  /*5560*/  STL [R1+0x94], R2 ;  /* 0x0000940201007387 */ /* 0x0205e20000100800 */
[----:B------:R-:W3:Y:S01]  /*5570*/  LDC R29, c[0x0][0x288] ;  /* 0x0000a200ff1d7b82 */ /* 0x000ee20000000800 */
[----:B------:R-:W-:Y:S02]  /*5580*/  UIADD3 UR10, UR9, UR5, URZ ;  /* 0x00000005090a7290 */ /* 0x000fe4000fffe03f */
[----:B------:R-:W-:Y:S01]  /*5590*/  USHF.R.S32.HI UR11, URZ, 0x1f, UR22 ;  /* 0x0000001f3f0b7899 */ /* 0x000fe20008011416 */
[----:B------:R-:W-:Y:S01]  /*55a0*/  ULDC.64 UR6, c[0x0][0x5d0] ;  /* 0x0001740000067ab9 */ /* 0x000fe20000000a00 */
[----:B------:R-:W-:Y:S01]  /*55b0*/  ULDC UR12, c[0x0][0x284] ;  /* 0x0000a100000c7ab9 */ /* 0x000fe20000000800 */
[----:B--2---:R-:W2:Y:S04]  /*55c0*/  LDL.LU R2, [R1+0x88] ;  /* 0x0000880001027983 */ /* 0x004ea80000300800 */
[----:B------:R4:W-:Y:S04]  /*55d0*/  STL [R1+0x90], R0 ;  /* 0x0000900001007387 */ /* 0x0009e80000100800 */
[----:B0-----:R-:W3:Y:S01]  /*55e0*/  LDL.LU R227, [R1+0x8c] ;  /* 0x00008c0001e37983 */ /* 0x001ee20000300800 */
[----:B----4-:R-:W0:Y:S02]  /*55f0*/  S2R R0, SR_TID.X ;  /* 0x0000000000007919 */ /* 0x010e240000002100 */
[----:B0-----:R-:W-:-:S02]  /*5600*/  SHF.R.U32.HI R24, RZ, 0x2, R0 ;  /* 0x00000002ff187819 */ /* 0x001fc40000011600 */
[----:B------:R-:W-:Y:S02]  /*5610*/  LOP3.LUT R26, R0, 0x60, RZ, 0xc0, !PT ;  /* 0x00000060001a7812 */ /* 0x000fe400078ec0ff */
[----:B------:R-:W-:Y:S02]  /*5620*/  SHF.R.U32.HI R27, RZ, 0x7, R0 ;  /* 0x00000007ff1b7819 */ /* 0x000fe40000011600 */
[----:B------:R-:W-:Y:S02]  /*5630*/  LOP3.LUT R25, R24, 0x7, RZ, 0xc0, !PT ;  /* 0x0000000718197812 */ /* 0x000fe400078ec0ff */
[----:B------:R-:W-:Y:S02]  /*5640*/  SHF.R.U32.HI R28, RZ, 0x1, R26 ;  /* 0x00000001ff1c7819 */ /* 0x000fe4000001161a */
[----:B------:R-:W-:Y:S02]  /*5650*/  LOP3.LUT R24, R27, 0x1, RZ, 0xc0, !PT ;  /* 0x000000011b187812 */ /* 0x000fe400078ec0ff */
[----:B------:R-:W-:Y:S01]  /*5660*/  IADD3 R27, RZ, -R28, -R25 ;  /* 0x8000001cff1b7210 */ /* 0x000fe20007ffe819 */
[----:B------:R-:W-:-:S02]  /*5670*/  IMAD.SHL.U32 R32, R0, 0x2, RZ ;  /* 0x0000000200207824 */ /* 0x000fc400078e00ff */
[C---:B------:R-:W-:Y:S02]  /*5680*/  IMAD.SHL.U32 R26, R24.reuse, 0x40, RZ ;  /* 0x00000040181a7824 */ /* 0x040fe400078e00ff */
[----:B------:R-:W-:Y:S01]  /*5690*/  IMAD R42, R24, -0x40, R27 ;  /* 0xffffffc0182a7824 */ /* 0x000fe200078e021b */
[----:B------:R-:W-:Y:S01]  /*56a0*/  LOP3.LUT R24, R0, 0x3, RZ, 0xc0, !PT ;  /* 0x0000000300187812 */ /* 0x000fe200078ec0ff */
[----:B--2---:R-:W-:Y:S02]  /*56b0*/  IMAD.SHL.U32 R41, R2, 0x80, RZ ;  /* 0x0000008002297824 */ /* 0x004fe400078e00ff */
[----:B------:R0:W5:Y:S04]  /*56c0*/  LDL.LU R2, [R1+0x94] ;  /* 0x0000940001027983 */ /* 0x0001680000300800 */
[----:B------:R0:W5:Y:S01]  /*56d0*/  LDL.LU R0, [R1+0x90] ;  /* 0x0000900001007983 */ /* 0x0001620000300800 */
[----:B------:R-:W-:Y:S01]  /*56e0*/  LOP3.LUT R43, R26, 0x40, R25, 0xe2, !PT ;  /* 0x000000401a2b7812 */ /* 0x000fe200078ee219 */
[----:B---3--:R-:W-:Y:S01]  /*56f0*/  IMAD.SHL.U32 R25, R227, 0x100, RZ ;  /* 0x00000100e3197824 */ /* 0x008fe200078e00ff */
[----:B------:R-:W-:Y:S01]  /*5700*/  UISETP.GT.U32.AND UP0, UPT, UR10, 0x8, UPT ;  /* 0x000000080a00788c */ /* 0x000fe2000bf04070 */
[C---:B------:R-:W-:Y:S01]  /*5710*/  ISETP.GE.AND P0, PT, R41.reuse, R29, PT ;  /* 0x0000001d2900720c */ /* 0x040fe20003f06270 */
[----:B------:R-:W-:Y:S01]  /*5720*/  UIMAD UR5, UR11, UR6, URZ ;  /* 0x000000060b0572a4 */ /* 0x000fe2000f8e023f */
[----:B------:R-:W-:Y:S01]  /*5730*/  LOP3.LUT R32, R41, 0x6, R32, 0xf8, !PT ;  /* 0x0000000629207812 */ /* 0x000fe200078ef820 */
[----:B------:R-:W-:Y:S01]  /*5740*/  UISETP.LT.U32.AND UP0, UPT, UR9, 0x9, UP0 ;  /* 0x000000090900788c */ /* 0x000fe20008701070 */
[----:B------:R-:W-:Y:S01]  /*5750*/  ISETP.GE.OR P0, PT, R25, UR12, P0 ;  /* 0x0000000c19007c0c */ /* 0x000fe20008706670 */
[----:B------:R-:W-:Y:S01]  /*5760*/  UISETP.GE.U32.AND UP1, UPT, UR9, 0x9, UPT ;  /* 0x000000090900788c */ /* 0x000fe2000bf26070 */
[----:B------:R-:W-:Y:S01]  /*5770*/  IMAD.U32 R27, RZ, RZ, UR6 ;  /* 0x00000006ff1b7e24 */ /* 0x000fe2000f8e00ff */
[----:B------:R-:W-:Y:S01]  /*5780*/  UIMAD UR8, UR22, UR7, UR5 ;  /* 0x00000007160872a4 */ /* 0x000fe2000f8e0205 */
[----:B------:R-:W-:Y:S01]  /*5790*/  SHF.R.S32.HI R33, RZ, 0x1f, R32 ;  /* 0x0000001fff217819 */ /* 0x000fe20000011420 */
[----:B------:R-:W-:-:S02]  /*57a0*/  UIMAD.WIDE.U32 UR6, UR10, 0x38e38e39, URZ ;  /* 0x38e38e390a0678a5 */ /* 0x000fc4000f8e003f */
[----:B------:R-:W-:Y:S02]  /*57b0*/  USEL UR5, URZ, 0x1, !UP0 ;  /* 0x000000013f057887 */ /* 0x000fe4000c000000 */
[----:B------:R-:W-:Y:S01]  /*57c0*/  USHF.R.U32.HI UR6, URZ, 0x1, UR7 ;  /* 0x000000013f067899 */ /* 0x000fe20008011607 */
[----:B------:R-:W-:Y:S01]  /*57d0*/  IMAD.WIDE.U32 R26, R27, UR22, R32 ;  /* 0x000000161b1a7c25 */ /* 0x000fe2000f8e0020 */
[----:B------:R-:W-:Y:S01]  /*57e0*/  ULOP3.LUT UR4, UR4, UR5, URZ, 0x3c, !UPT ;  /* 0x0000000504047292 */ /* 0x000fe2000f8e3c3f */
[----:B------:R-:W-:Y:S02]  /*57f0*/  IADD3 R42, -R25, UR12, R42 ;  /* 0x0000000c192a7c10 */ /* 0x000fe4000fffe12a */
[----:B------:R-:W-:Y:S01]  /*5800*/  IMAD.WIDE R38, R227, 0x100, RZ ;  /* 0x00000100e3267825 */ /* 0x000fe200078e02ff */
[----:B------:R-:W-:Y:S02]  /*5810*/  UIMAD UR5, UR6, -0x9, UR10 ;  /* 0xfffffff7060578a4 */ /* 0x000fe4000f8e020a */
[----:B------:R-:W-:Y:S01]  /*5820*/  @UP1 ULOP3.LUT UR4, UR4, 0x1, UR6, 0x78, !UPT ;  /* 0x0000000104041892 */ /* 0x000fe2000f8e7806 */
[----:B------:R-:W-:-:S02]  /*5830*/  IMAD R24, R24, -0x2, R29 ;  /* 0xfffffffe18187824 */ /* 0x000fc400078e021d */
[----:B------:R-:W-:Y:S01]  /*5840*/  VIADD R27, R27, UR8 ;  /* 0x000000081b1b7c36 */ /* 0x000fe20008000000 */
[----:B------:R-:W-:Y:S01]  /*5850*/  LOP3.LUT R43, R38, R43, R28, 0xfe, !PT ;  /* 0x0000002b262b7212 */ /* 0x000fe200078efe1c */
[----:B------:R-:W-:Y:S02]  /*5860*/  IMAD.IADD R41, R24, 0x1, -R41 ;  /* 0x0000000118297824 */ /* 0x000fe400078e0a29 */
[----:B------:R-:W-:Y:S01]  /*5870*/  IMAD.MOV.U32 R40, RZ, RZ, -0x1 ;  /* 0xffffffffff287424 */ /* 0x000fe200078e00ff */
[----:B0-----:R-:W-:Y:S06]  /*5880*/  @P0 BRA `(.L_x_38) ;  /* 0x0000008c00fc0947 */ /* 0x001fec0003800000 */
[----:B------:R-:W0:Y:S01]  /*5890*/  LDC.64 R28, c[0x0][0x5c8] ;  /* 0x00017200ff1c7b82 */ /* 0x000e220000000a00 */
[----:B------:R-:W-:Y:S01]  /*58a0*/  ULDC.64 UR6, c[0x0][0x5c0] ;  /* 0x0001700000067ab9 */ /* 0x000fe20000000a00 */
[----:B------:R-:W-:Y:S01]  /*58b0*/  BSSY B0, `(.L_x_38) ;  /* 0x00008fc000007945 */ /* 0x000fe20003800000 */
[-C--:B0-----:R-:W-:Y:S01]  /*58c0*/  IMAD R24, R39, R28.reuse, RZ ;  /* 0x0000001c27187224 */ /* 0x081fe200078e02ff */
[----:B------:R-:W-:Y:S01]  /*58d0*/  SHF.L.U64.HI R34, R28, 0x3, R29 ;  /* 0x000000031c227819 */ /* 0x000fe2000001021d */
[----:B------:R-:W-:-:S04]  /*58e0*/  IMAD.WIDE.U32 R26, R43, R28, R26 ;  /* 0x0000001c2b1a7225 */ /* 0x000fc800078e001a */
[----:B------:R-:W-:Y:S01]  /*58f0*/  IMAD R25, R43, R29, R24 ;  /* 0x0000001d2b197224 */ /* 0x000fe200078e0218 */
[----:B------:R-:W-:Y:S01]  /*5900*/  IADD3 R24, P3, R26, UR6, RZ ;  /* 0x000000061a187c10 */ /* 0x000fe2000ff7e0ff */
[C---:B------:R-:W-:Y:S01]  /*5910*/  IMAD.SHL.U32 R35, R28.reuse, 0x8, RZ ;  /* 0x000000081c237824 */ /* 0x040fe200078e00ff */
[----:B------:R-:W-:Y:S01]  /*5920*/  LEA R30, P2, R28, R26, 0x7 ;  /* 0x0000001a1c1e7211 */ /* 0x000fe200078438ff */
[----:B------:R-:W-:-:S03]  /*5930*/  IMAD.IADD R27, R27, 0x1, R25 ;  /* 0x000000011b1b7824 */ /* 0x000fc600078e0219 */
[----:B------:R-:W-:Y:S02]  /*5940*/  IADD3 R26, P1, P0, R26, UR6, R35 ;  /* 0x000000061a1a7c10 */ /* 0x000fe4000f83e023 */
[----:B------:R-:W-:Y:S02]  /*5950*/  IADD3.X R25, R27, UR7, RZ, P3, !PT ;  /* 0x000000071b197c10 */ /* 0x000fe40009ffe4ff */
[----:B------:R-:W-:Y:S02]  /*5960*/  FSETP.NEU.AND P3, PT, RZ, UR21, PT ;  /* 0x00000015ff007c0b */ /* 0x000fe4000bf6d000 */
[----:B------:R-:W-:Y:S02]  /*5970*/  LEA.HI.X R31, R28, R27, R29, 0x7, P2 ;  /* 0x0000001b1c1f7211 */ /* 0x000fe400010f3c1d */
[C---:B------:R-:W-:Y:S02]  /*5980*/  IADD3 R28, P2, R30.reuse, UR6, RZ ;  /* 0x000000061e1c7c10 */ /* 0x040fe4000ff5e0ff */
[----:B------:R-:W-:-:S02]  /*5990*/  IADD3 R30, P5, P6, R30, UR6, R35 ;  /* 0x000000061e1e7c10 */ /* 0x000fc4000febe023 */
[----:B------:R-:W-:Y:S02]  /*59a0*/  IADD3.X R29, R31, UR7, RZ, P2, !PT ;  /* 0x000000071f1d7c10 */ /* 0x000fe400097fe4ff */
[--C-:B------:R-:W-:Y:S02]  /*59b0*/  IADD3.X R27, R27, UR7, R34.reuse, P1, P0 ;  /* 0x000000071b1b7c10 */ /* 0x100fe40008fe0422 */
[----:B------:R-:W-:Y:S01]  /*59c0*/  IADD3.X R31, R31, UR7, R34, P5, P6 ;  /* 0x000000071f1f7c10 */ /* 0x000fe2000afec422 */
[----:B------:R-:W-:Y:S06]  /*59d0*/  @!P3 BRA `(.L_x_39) ;  /* 0x0000006c001cb947 */ /* 0x000fec0003800000 */
[----:B------:R-:W-:Y:S01]  /*59e0*/  ULDC.64 UR16, c[0x0][0x5b8] ;  /* 0x00016e0000107ab9 */ /* 0x000fe20000000a00 */
[----:B------:R-:W-:Y:S01]  /*59f0*/  ISETP.GE.AND P0, PT, R42, 0x1, PT ;  /* 0x000000012a00780c */ /* 0x000fe20003f06270 */
[----:B------:R-:W-:Y:S02]  /*5a00*/  UIMAD UR6, UR11, UR16, URZ ;  /* 0x000000100b0672a4 */ /* 0x000fe4000f8e023f */
[----:B------:R-:W-:Y:S01]  /*5a10*/  IMAD.U32 R35, RZ, RZ, UR16 ;  /* 0x00000010ff237e24 */ /* 0x000fe2000f8e00ff */
[----:B------:R-:W-:Y:S01]  /*5a20*/  BSSY B1, `(.L_x_40) ;  /* 0x0000010000017945 */ /* 0x000fe20003800000 */
[----:B------:R-:W-:Y:S01]  /*5a30*/  ISETP.LT.OR P3, PT, R41, 0x1, !P0 ;  /* 0x000000012900780c */ /* 0x000fe20004761670 */
[----:B------:R-:W-:Y:S02]  /*5a40*/  UIMAD UR6, UR22, UR17, UR6 ;  /* 0x00000011160672a4 */ /* 0x000fe4000f8e0206 */
[----:B------:R-:W-:Y:S01]  /*5a50*/  IMAD.WIDE.U32 R32, R35, UR22, R32 ;  /* 0x0000001623207c25 */ /* 0x000fe2000f8e0020 */
[----:B------:R-:W-:-:S03]  /*5a60*/  ULDC.64 UR10, c[0x0][0x5a8] ;  /* 0x00016a00000a7ab9 */ /* 0x000fc60000000a00 */
[----:B------:R-:W-:Y:S02]  /*5a70*/  IMAD.MOV.U32 R36, RZ, RZ, R32 ;  /* 0x000000ffff247224 */ /* 0x000fe400078e0020 */
[----:B------:R-:W-:Y:S01]  /*5a80*/  VIADD R37, R33, UR6 ;  /* 0x0000000621257c36 */ /* 0x000fe20008000000 */
[----:B------:R-:W-:Y:S02]  /*5a90*/  ULDC.64 UR6, c[0x0][0x5b0] ;  /* 0x00016c0000067ab9 */ /* 0x000fe40000000a00 */
[----:B------:R-:W-:Y:S02]  /*5aa0*/  IMAD R34, R39, UR6, RZ ;  /* 0x0000000627227c24 */ /* 0x000fe4000f8e02ff */
[----:B------:R-:W-:-:S04]  /*5ab0*/  IMAD.WIDE.U32 R32, R43, UR6, R36 ;  /* 0x000000062b207c25 */ /* 0x000fc8000f8e0024 */
[--C-:B------:R-:W-:Y:S01]  /*5ac0*/  IMAD R35, R43, UR7, R34.reuse ;  /* 0x000000072b237c24 */ /* 0x100fe2000f8e0222 */
[----:B------:R-:W-:Y:S02]  /*5ad0*/  IADD3 R32, P1, R32, UR10, RZ ;  /* 0x0000000a20207c10 */ /* 0x000fe4000ff3e0ff */
[----:B------:R-:W-:Y:S02]  /*5ae0*/  PRMT R34, RZ, 0x7610, R34 ;  /* 0x00007610ff227816 */ /* 0x000fe40000000022 */
[----:B------:R-:W-:Y:S01]  /*5af0*/  IADD3.X R33, R33, UR11, R35, P1, !PT ;  /* 0x0000000b21217c10 */ /* 0x000fe20008ffe423 */
[----:B------:R-:W-:Y:S08]  /*5b00*/  @P3 BRA `(.L_x_41) ;  /* 0x0000000000043947 */ /* 0x000ff00003800000 */
[----:B------:R0:W5:Y:S02]  /*5b10*/  LDG.E.U8 R34, desc[UR14][R32.64] ;  /* 0x0000000e20227981 */ /* 0x000164000c1e1100 */
.L_x_41:
[----:B------:R-:W-:Y:S05]  /*5b20*/  BSYNC B1 ;  /* 0x0000000000017941 */ /* 0x000fea0003800000 */
.L_x_40:
[----:B-----5:R-:W-:Y:S01]  /*5b30*/  LOP3.LUT R34, R34, 0xff, RZ, 0xc0, !PT ;  /* 0x000000ff22227812 */ /* 0x020fe200078ec0ff */
[----:B------:R-:W-:Y:S01]  /*5b40*/  BSSY B1, `(.L_x_42) ;  /* 0x000000b000017945 */ /* 0x000fe20003800000 */
[----:B------:R-:W-:Y:S02]  /*5b50*/  ISETP.LT.OR P2, PT, R41, 0x2, !P0 ;  /* 0x000000022900780c */ /* 0x000fe40004741670 */
[----:B------:R-:W-:-:S05]  /*5b60*/  F2FP.F16.E4M3.UNPACK_B R34, R34 ;  /* 0x00000022ff22723e */ /* 0x000fca00020006ff */
[----:B------:R-:W-:-:S05]  /*5b70*/  HADD2.F32 R34, -RZ, R34.H0_H0 ;  /* 0x20000022ff227230 */ /* 0x000fca0000004100 */
[----:B------:R-:W-:Y:S01]  /*5b80*/  FMUL R35, R34, UR21 ;  /* 0x0000001522237c20 */ /* 0x000fe20008400000 */
[----:B------:R-:W-:-:S03]  /*5b90*/  PRMT R34, RZ, 0x7610, R34 ;  /* 0x00007610ff227816 */ /* 0x000fc60000000022 */
[----:B------:R-:W-:-:S05]  /*5ba0*/  FFMA R35, R226, UR20, R35 ;  /* 0x00000014e2237c23 */ /* 0x000fca0008000023 */
[----:B------:R-:W-:-:S05]  /*5bb0*/  F2FP.SATFINITE.E4M3.F32.PACK_AB_MERGE_C R35, RZ, R35, RZ ;  /* 0x00000023ff23723e */ /* 0x000fca00048070ff */
[----:B------:R2:W-:Y:S01]  /*5bc0*/  @!P3 STG.E.U8 desc[UR14][R24.64], R35 ;  /* 0x000000231800b986 */ /* 0x0005e2000c10110e */
[----:B------:R-:W-:Y:S05]  /*5bd0*/  @P2 BRA `(.L_x_43) ;  /* 0x0000000000042947 */ /* 0x000fea0003800000 */
[----:B------:R3:W5:Y:S02]  /*5be0*/  LDG.E.U8 R34, desc[UR14][R32.64+0x1] ;  /* 0x0000010e20227981 */ /* 0x000764000c1e1100 */
.L_x_43:
[----:B------:R-:W-:Y:S05]  /*5bf0*/  BSYNC B1 ;  /* 0x0000000000017941 */ /* 0x000fea0003800000 */
.L_x_42:
[----:B-----5:R-:W-:Y:S01]  /*5c00*/  LOP3.LUT R34, R34, 0xff, RZ, 0xc0, !PT ;  /* 0x000000ff22227812 */ /* 0x020fe200078ec0ff */
[----:B------:R-:W-:Y:S01]  /*5c10*/  BSSY B1, `(.L_x_44) ;  /* 0x0000013000017945 */ /* 0x000fe20003800000 */
[----:B------:R-:W-:Y:S02]  /*5c20*/  IADD3 R45, P1, R43, 0x8, RZ ;  /* 0x000000082b2d7810 */ /* 0x000fe40007f3e0ff */
[----:B------:R-:W-:-:S03]  /*5c30*/  F2FP.F16.E4M3.UNPACK_B R34, R34 ;  /* 0x00000022ff22723e */ /* 0x000fc600020006ff */
[----:B--2---:R-:W-:Y:S01]  /*5c40*/  IMAD.X R35, RZ, RZ, R39, P1 ;  /* 0x000000ffff237224 */ /* 0x004fe200008e0627 */
[----:B------:R-:W-:Y:S01]  /*5c50*/  ISETP.GE.AND P1, PT, R42, 0x9, PT ;  /* 0x000000092a00780c */ /* 0x000fe20003f26270 */
[----:B------:R-:W-:Y:S02]  /*5c60*/  HADD2.F32 R34, -RZ, R34.H0_H0 ;  /* 0x20000022ff227230 */ /* 0x000fe40000004100 */
[----:B------:R-:W-:Y:S01]  /*5c70*/  IMAD R46, R35, UR6, RZ ;  /* 0x00000006232e7c24 */ /* 0x000fe2000f8e02ff */
[----:B------:R-:W-:Y:S02]  /*5c80*/  ISETP.LT.OR P5, PT, R41, 0x1, !P1 ;  /* 0x000000012900780c */ /* 0x000fe40004fa1670 */
[----:B------:R-:W-:Y:S01]  /*5c90*/  FMUL R44, R34, UR21 ;  /* 0x00000015222c7c20 */ /* 0x000fe20008400000 */
[----:B------:R-:W-:-:S04]  /*5ca0*/  IMAD.WIDE.U32 R34, R45, UR6, R36 ;  /* 0x000000062d227c25 */ /* 0x000fc8000f8e0024 */
[----:B------:R-:W-:Y:S01]  /*5cb0*/  FFMA R44, R225, UR20, R44 ;  /* 0x00000014e12c7c23 */ /* 0x000fe2000800002c */
[----:B------:R-:W-:Y:S01]  /*5cc0*/  IMAD R45, R45, UR7, R46 ;  /* 0x000000072d2d7c24 */ /* 0x000fe2000f8e022e */
[----:B------:R-:W-:-:S03]  /*5cd0*/  IADD3 R34, P3, R34, UR10, RZ ;  /* 0x0000000a22227c10 */ /* 0x000fc6000ff7e0ff */
[----:B------:R-:W-:Y:S02]  /*5ce0*/  F2FP.SATFINITE.E4M3.F32.PACK_AB_MERGE_C R47, RZ, R44, RZ ;  /* 0x0000002cff2f723e */ /* 0x000fe400048070ff */
[----:B------:R-:W-:Y:S02]  /*5cf0*/  IADD3.X R35, R35, UR11, R45, P3, !PT ;  /* 0x0000000b23237c10 */ /* 0x000fe40009ffe42d */
[----:B------:R-:W-:Y:S01]  /*5d00*/  PRMT R44, RZ, 0x7610, R44 ;  /* 0x00007610ff2c7816 */ /* 0x000fe2000000002c */
[----:B------:R2:W-:Y:S01]  /*5d10*/  @!P2 STG.E.U8 desc[UR14][R24.64+0x1], R47 ;  /* 0x0000012f1800a986 */ /* 0x0005e2000c10110e */
[----:B------:R-:W-:Y:S05]  /*5d20*/  @P5 BRA `(.L_x_45) ;  /* 0x0000000000045947 */ /* 0x000fea0003800000 */
[----:B------:R4:W5:Y:S02]  /*5d30*/  LDG.E.U8 R44, desc[UR14][R34.64] ;  /* 0x0000000e222c7981 */ /* 0x000964000c1e1100 */
.L_x_45:
[----:B------:R-:W-:Y:S05]  /*5d40*/  BSYNC B1 ;  /* 0x0000000000017941 */ /* 0x000fea0003800000 */
.L_x_44:
        /* <DEDUP_REMOVED lines=12> */
.L_x_47:
[----:B------:R-:W-:Y:S05]  /*5e10*/  BSYNC B1 ;  /* 0x0000000000017941 */ /* 0x000fea0003800000 */
.L_x_46:
[----:B-----5:R-:W-:Y:S01]  /*5e20*/  LOP3.LUT R44, R44, 0xff, RZ, 0xc0, !PT ;  /* 0x000000ff2c2c7812 */ /* 0x020fe200078ec0ff */
[----:B------:R-:W-:Y:S01]  /*5e30*/  BSSY B1, `(.L_x_48) ;  /* 0x000000b000017945 */ /* 0x000fe20003800000 */
[----:B------:R-:W-:Y:S02]  /*5e40*/  ISETP.LT.OR P3, PT, R41, 0x9, !P0 ;  /* 0x000000092900780c */ /* 0x000fe40004761670 */
[----:B------:R-:W-:-:S05]  /*5e50*/  F2FP.F16.E4M3.UNPACK_B R44, R44 ;  /* 0x0000002cff2c723e */ /* 0x000fca00020006ff */
[----:B------:R-:W-:-:S05]  /*5e60*/  HADD2.F32 R44, -RZ, R44.H0_H0 ;  /* 0x2000002cff2c7230 */ /* 0x000fca0000004100 */
[----:B------:R-:W-:-:S04]  /*5e70*/  FMUL R44, R44, UR21 ;  /* 0x000000152c2c7c20 */ /* 0x000fc80008400000 */
[----:B------:R-:W-:-:S05]  /*5e80*/  FFMA R44, R223, UR20, R44 ;  /* 0x00000014df2c7c23 */ /* 0x000fca000800002c */
[----:B0-----:R-:W-:Y:S02]  /*5e90*/  F2FP.SATFINITE.E4M3.F32.PACK_AB_MERGE_C R45, RZ, R44, RZ ;  /* 0x0000002cff2d723e */ /* 0x001fe400048070ff */
[----:B------:R-:W-:-:S03]  /*5ea0*/  PRMT R44, RZ, 0x7610, R44 ;  /* 0x00007610ff2c7816 */ /* 0x000fc6000000002c */
[----:B------:R0:W-:Y:S01]  /*5eb0*/  @!P2 STG.E.U8 desc[UR14][R26.64+0x1], R45 ;  /* 0x0000012d1a00a986 */ /* 0x0001e2000c10110e */
[----:B------:R-:W-:Y:S05]  /*5ec0*/  @P3 BRA `(.L_x_49) ;  /* 0x0000000000043947 */ /* 0x000fea0003800000 */
[----:B------:R0:W5:Y:S02]  /*5ed0*/  LDG.E.U8 R44, desc[UR14][R32.64+0x8] ;  /* 0x0000080e202c7981 */ /* 0x000164000c1e1100 */
.L_x_49:
[----:B------:R-:W-:Y:S05]  /*5ee0*/  BSYNC B1 ;  /* 0x0000000000017941 */ /* 0x000fea0003800000 */
.L_x_48:
[----:B-----5:R-:W-:Y:S01]  /*5ef0*/  LOP3.LUT R44, R44, 0xff, RZ, 0xc0, !PT ;  /* 0x000000ff2c2c7812 */ /* 0x020fe200078ec0ff */
[----:B------:R-:W-:Y:S01]  /*5f00*/  BSSY B1, `(.L_x_50) ;  /* 0x000000b000017945 */ /* 0x000fe20003800000 */
[----:B------:R-:W-:Y:S02]  /*5f10*/  ISETP.LT.OR P2, PT, R41, 0xa, !P0 ;  /* 0x0000000a2900780c */ /* 0x000fe40004741670 */
[----:B------:R-:W-:-:S05]  /*5f20*/  F2FP.F16.E4M3.UNPACK_B R44, R44 ;  /* 0x0000002cff2c723e */ /* 0x000fca00020006ff */
[----:B------:R-:W-:-:S05]  /*5f30*/  HADD2.F32 R44, -RZ, R44.H0_H0 ;  /* 0x2000002cff2c7230 */ /* 0x000fca0000004100 */
[----:B0-----:R-:W-:Y:S01]  /*5f40*/  FMUL R45, R44, UR21 ;  /* 0x000000152c2d7c20 */ /* 0x001fe20008400000 */
[----:B------:R-:W-:-:S03]  /*5f50*/  PRMT R44, RZ, 0x7610, R44 ;  /* 0x00007610ff2c7816 */ /* 0x000fc6000000002c */
[----:B------:R-:W-:-:S05]  /*5f60*/  FFMA R45, R222, UR20, R45 ;  /* 0x00000014de2d7c23 */ /* 0x000fca000800002d */
[----:B------:R-:W-:-:S05]  /*5f70*/  F2FP.SATFINITE.E4M3.F32.PACK_AB_MERGE_C R45, RZ, R45, RZ ;  /* 0x0000002dff2d723e */ /* 0x000fca00048070ff */
[----:B------:R0:W-:Y:S01]  /*5f80*/  @!P3 STG.E.U8 desc[UR14][R24.64+0x8], R45 ;  /* 0x0000082d1800b986 */ /* 0x0001e2000c10110e */
[----:B------:R-:W-:Y:S05]  /*5f90*/  @P2 BRA `(.L_x_51) ;  /* 0x0000000000042947 */ /* 0x000fea0003800000 */
[----:B------:R0:W5:Y:S02]  /*5fa0*/  LDG.E.U8 R44, desc[UR14][R32.64+0x9] ;  /* 0x0000090e202c7981 */ /* 0x000164000c1e1100 */
.L_x_51:
[----:B------:R-:W-:Y:S05]  /*5fb0*/  BSYNC B1 ;  /* 0x0000000000017941 */ /* 0x000fea0003800000 */
.L_x_50:
        /* <DEDUP_REMOVED lines=12> */
.L_x_53:
[----:B------:R-:W-:Y:S05]  /*6080*/  BSYNC B1 ;  /* 0x0000000000017941 */ /* 0x000fea0003800000 */
.L_x_52:
        /* <DEDUP_REMOVED lines=12> */
.L_x_55:
[----:B------:R-:W-:Y:S05]  /*6150*/  BSYNC B1 ;  /* 0x0000000000017941 */ /* 0x000fea0003800000 */
.L_x_54:
        /* <DEDUP_REMOVED lines=12> */
.L_x_57:
[----:B------:R-:W-:Y:S05]  /*6220*/  BSYNC B1 ;  /* 0x0000000000017941 */ /* 0x000fea0003800000 */
.L_x_56:
        /* <DEDUP_REMOVED lines=12> */
.L_x_59:
[----:B------:R-:W-:Y:S05]  /*62f0*/  BSYNC B1 ;  /* 0x0000000000017941 */ /* 0x000fea0003800000 */
.L_x_58:
        /* <DEDUP_REMOVED lines=12> */
.L_x_61:
[----:B------:R-:W-:Y:S05]  /*63c0*/  BSYNC B1 ;  /* 0x0000000000017941 */ /* 0x000fea0003800000 */
.L_x_60:
        /* <DEDUP_REMOVED lines=12> */
.L_x_63:
[----:B------:R-:W-:Y:S05]  /*6490*/  BSYNC B1 ;  /* 0x0000000000017941 */ /* 0x000fea0003800000 */
.L_x_62:
        /* <DEDUP_REMOVED lines=12> */
.L_x_65:
[----:B------:R-:W-:Y:S05]  /*6560*/  BSYNC B1 ;  /* 0x0000000000017941 */ /* 0x000fea0003800000 */
.L_x_64:
        /* <DEDUP_REMOVED lines=12> */
.L_x_67:
[----:B------:R-:W-:Y:S05]  /*6630*/  BSYNC B1 ;  /* 0x0000000000017941 */ /* 0x000fea0003800000 */
.L_x_66:
        /* <DEDUP_REMOVED lines=12> */
.L_x_69:
[----:B------:R-:W-:Y:S05]  /*6700*/  BSYNC B1 ;  /* 0x0000000000017941 */ /* 0x000fea0003800000 */
.L_x_68:
        /* <DEDUP_REMOVED lines=12> */
.L_x_71:
[----:B------:R-:W-:Y:S05]  /*67d0*/  BSYNC B1 ;  /* 0x0000000000017941 */ /* 0x000fea0003800000 */
.L_x_70:
        /* <DEDUP_REMOVED lines=12> */
.L_x_73:
[----:B------:R-:W-:Y:S05]  /*68a0*/  BSYNC B1 ;  /* 0x0000000000017941 */ /* 0x000fea0003800000 */
.L_x_72:
        /* <DEDUP_REMOVED lines=12> */
.L_x_75:
[----:B------:R-:W-:Y:S05]  /*6970*/  BSYNC B1 ;  /* 0x0000000000017941 */ /* 0x000fea0003800000 */
.L_x_74:
        /* <DEDUP_REMOVED lines=12> */
.L_x_77:
[----:B------:R-:W-:Y:S05]  /*6a40*/  BSYNC B1 ;  /* 0x0000000000017941 */ /* 0x000fea0003800000 */
.L_x_76:
        /* <DEDUP_REMOVED lines=12> */
.L_x_79:
[----:B------:R-:W-:Y:S05]  /*6b10*/  BSYNC B1 ;  /* 0x0000000000017941 */ /* 0x000fea0003800000 */
.L_x_78:
        /* <DEDUP_REMOVED lines=12> */
.L_x_81:
[----:B------:R-:W-:Y:S05]  /*6be0*/  BSYNC B1 ;  /* 0x0000000000017941 */ /* 0x000fea0003800000 */
.L_x_80:
        /* <DEDUP_REMOVED lines=12> */
.L_x_83:
[----:B------:R-:W-:Y:S05]  /*6cb0*/  BSYNC B1 ;  /* 0x0000000000017941 */ /* 0x000fea0003800000 */
.L_x_82:
        /* <DEDUP_REMOVED lines=12> */
.L_x_85:
[----:B------:R-:W-:Y:S05]  /*6d80*/  BSYNC B1 ;  /* 0x0000000000017941 */ /* 0x000fea0003800000 */
.L_x_84:
        /* <DEDUP_REMOVED lines=12> */
.L_x_87:
[----:B------:R-:W-:Y:S05]  /*6e50*/  BSYNC B1 ;  /* 0x0000000000017941 */ /* 0x000fea0003800000 */
.L_x_86:
        /* <DEDUP_REMOVED lines=12> */
.L_x_89:
[----:B------:R-:W-:Y:S05]  /*6f20*/  BSYNC B1 ;  /* 0x0000000000017941 */ /* 0x000fea0003800000 */
.L_x_88:
        /* <DEDUP_REMOVED lines=12> */
.L_x_91:
[----:B------:R-:W-:Y:S05]  /*6ff0*/  BSYNC B1 ;  /* 0x0000000000017941 */ /* 0x000fea0003800000 */
.L_x_90:
        /* <DEDUP_REMOVED lines=12> */
.L_x_93:
[----:B------:R-:W-:Y:S05]  /*70c0*/  BSYNC B1 ;  /* 0x0000000000017941 */ /* 0x000fea0003800000 */
.L_x_92:
        /* <DEDUP_REMOVED lines=12> */
.L_x_95:
[----:B------:R-:W-:Y:S05]  /*7190*/  BSYNC B1 ;  /* 0x0000000000017941 */ /* 0x000fea0003800000 */
.L_x_94:
        /* <DEDUP_REMOVED lines=12> */
.L_x_97:
[----:B------:R-:W-:Y:S05]  /*7260*/  BSYNC B1 ;  /* 0x0000000000017941 */ /* 0x000fea0003800000 */
.L_x_96:
        /* <DEDUP_REMOVED lines=12> */
.L_x_99:
[----:B------:R-:W-:Y:S05]  /*7330*/  BSYNC B1 ;  /* 0x0000000000017941 */ /* 0x000fea0003800000 */
.L_x_98:
        /* <DEDUP_REMOVED lines=12> */
.L_x_101:
[----:B------:R-:W-:Y:S05]  /*7400*/  BSYNC B1 ;  /* 0x0000000000017941 */ /* 0x000fea0003800000 */
.L_x_100:
        /* <DEDUP_REMOVED lines=12> */
.L_x_103:
[----:B------:R-:W-:Y:S05]  /*74d0*/  BSYNC B1 ;  /* 0x0000000000017941 */ /* 0x000fea0003800000 */
.L_x_102:
        /* <DEDUP_REMOVED lines=12> */
.L_x_105:
[----:B------:R-:W-:Y:S05]  /*75a0*/  BSYNC B1 ;  /* 0x0000000000017941 */ /* 0x000fea0003800000 */
.L_x_104:
        /* <DEDUP_REMOVED lines=12> */
.L_x_107:
[----:B------:R-:W-:Y:S05]  /*7670*/  BSYNC B1 ;  /* 0x0000000000017941 */ /* 0x000fea0003800000 */
.L_x_106:
        /* <DEDUP_REMOVED lines=12> */
.L_x_109:
[----:B------:R-:W-:Y:S05]  /*7740*/  BSYNC B1 ;  /* 0x0000000000017941 */ /* 0x000fea0003800000 */
.L_x_108:
        /* <DEDUP_REMOVED lines=12> */
.L_x_111:
[----:B------:R-:W-:Y:S05]  /*7810*/  BSYNC B1 ;  /* 0x0000000000017941 */ /* 0x000fea0003800000 */
.L_x_110:
        /* <DEDUP_REMOVED lines=12> */
.L_x_113:
[----:B------:R-:W-:Y:S05]  /*78e0*/  BSYNC B1 ;  /* 0x0000000000017941 */ /* 0x000fea0003800000 */
.L_x_112:
        /* <DEDUP_REMOVED lines=12> */
.L_x_115:
[----:B------:R-:W-:Y:S05]  /*79b0*/  BSYNC B1 ;  /* 0x0000000000017941 */ /* 0x000fea0003800000 */
.L_x_114:
        /* <DEDUP_REMOVED lines=12> */
.L_x_117:
[----:B------:R-:W-:Y:S05]  /*7a80*/  BSYNC B1 ;  /* 0x0000000000017941 */ /* 0x000fea0003800000 */
.L_x_116:
        /* <DEDUP_REMOVED lines=12> */
.L_x_119:
[----:B------:R-:W-:Y:S05]  /*7b50*/  BSYNC B1 ;  /* 0x0000000000017941 */ /* 0x000fea0003800000 */
.L_x_118:
        /* <DEDUP_REMOVED lines=12> */
.L_x_121:
[----:B------:R-:W-:Y:S05]  /*7c20*/  BSYNC B1 ;  /* 0x0000000000017941 */ /* 0x000fea0003800000 */
.L_x_120:
        /* <DEDUP_REMOVED lines=12> */
.L_x_123:
[----:B------:R-:W-:Y:S05]  /*7cf0*/  BSYNC B1 ;  /* 0x0000000000017941 */ /* 0x000fea0003800000 */
.L_x_122:
        /* <DEDUP_REMOVED lines=12> */
.L_x_125:
[----:B------:R-:W-:Y:S05]  /*7dc0*/  BSYNC B1 ;  /* 0x0000000000017941 */ /* 0x000fea0003800000 */
.L_x_124:
        /* <DEDUP_REMOVED lines=12> */
.L_x_127:
[----:B------:R-:W-:Y:S05]  /*7e90*/  BSYNC B1 ;  /* 0x0000000000017941 */ /* 0x000fea0003800000 */
.L_x_126:
        /* <DEDUP_REMOVED lines=12> */
.L_x_129:
[----:B------:R-:W-:Y:S05]  /*7f60*/  BSYNC B1 ;  /* 0x0000000000017941 */ /* 0x000fea0003800000 */
.L_x_128:
        /* <DEDUP_REMOVED lines=12> */
.L_x_131:
[----:B------:R-:W-:Y:S05]  /*8030*/  BSYNC B1 ;  /* 0x0000000000017941 */ /* 0x000fea0003800000 */
.L_x_130:
        /* <DEDUP_REMOVED lines=12> */
.L_x_133:
[----:B------:R-:W-:Y:S05]  /*8100*/  BSYNC B1 ;  /* 0x0000000000017941 */ /* 0x000fea0003800000 */
.L_x_132:
        /* <DEDUP_REMOVED lines=12> */
.L_x_135:
[----:B------:R-:W-:Y:S05]  /*81d0*/  BSYNC B1 ;  /* 0x0000000000017941 */ /* 0x000fea0003800000 */
.L_x_134:
        /* <DEDUP_REMOVED lines=12> */
.L_x_137:
[----:B------:R-:W-:Y:S05]  /*82a0*/  BSYNC B1 ;  /* 0x0000000000017941 */ /* 0x000fea0003800000 */
.L_x_136:
        /* <DEDUP_REMOVED lines=12> */
.L_x_139:
[----:B------:R-:W-:Y:S05]  /*8370*/  BSYNC B1 ;  /* 0x0000000000017941 */ /* 0x000fea0003800000 */
.L_x_138:
        /* <DEDUP_REMOVED lines=12> */
.L_x_141:
[----:B------:R-:W-:Y:S05]  /*8440*/  BSYNC B1 ;  /* 0x0000000000017941 */ /* 0x000fea0003800000 */
.L_x_140:
        /* <DEDUP_REMOVED lines=12> */
.L_x_143:
[----:B------:R-:W-:Y:S05]  /*8510*/  BSYNC B1 ;  /* 0x0000000000017941 */ /* 0x000fea0003800000 */
.L_x_142:
        /* <DEDUP_REMOVED lines=12> */
.L_x_145:
[----:B------:R-:W-:Y:S05]  /*85e0*/  BSYNC B1 ;  /* 0x0000000000017941 */ /* 0x000fea0003800000 */
.L_x_144:
        /* <DEDUP_REMOVED lines=12> */
.L_x_147:
[----:B------:R-:W-:Y:S05]  /*86b0*/  BSYNC B1 ;  /* 0x0000000000017941 */ /* 0x000fea0003800000 */
.L_x_146:
        /* <DEDUP_REMOVED lines=12> */
.L_x_149:
[----:B------:R-:W-:Y:S05]  /*8780*/  BSYNC B1 ;  /* 0x0000000000017941 */ /* 0x000fea0003800000 */
.L_x_148:
        /* <DEDUP_REMOVED lines=12> */
.L_x_151:
[----:B------:R-:W-:Y:S05]  /*8850*/  BSYNC B1 ;  /* 0x0000000000017941 */ /* 0x000fea0003800000 */
.L_x_150:
        /* <DEDUP_REMOVED lines=12> */
.L_x_153:
[----:B------:R-:W-:Y:S05]  /*8920*/  BSYNC B1 ;  /* 0x0000000000017941 */ /* 0x000fea0003800000 */
.L_x_152:
        /* <DEDUP_REMOVED lines=12> */
.L_x_155:
[----:B------:R-:W-:Y:S05]  /*89f0*/  BSYNC B1 ;  /* 0x0000000000017941 */ /* 0x000fea0003800000 */
.L_x_154:
        /* <DEDUP_REMOVED lines=12> */
.L_x_157:
[----:B------:R-:W-:Y:S05]  /*8ac0*/  BSYNC B1 ;  /* 0x0000000000017941 */ /* 0x000fea0003800000 */
.L_x_156:
        /* <DEDUP_REMOVED lines=12> */
.L_x_159:
[----:B------:R-:W-:Y:S05]  /*8b90*/  BSYNC B1 ;  /* 0x0000000000017941 */ /* 0x000fea0003800000 */
.L_x_158:
        /* <DEDUP_REMOVED lines=12> */
.L_x_161:
[----:B------:R-:W-:Y:S05]  /*8c60*/  BSYNC B1 ;  /* 0x0000000000017941 */ /* 0x000fea0003800000 */
.L_x_160:
        /* <DEDUP_REMOVED lines=12> */
.L_x_163:
[----:B------:R-:W-:Y:S05]  /*8d30*/  BSYNC B1 ;  /* 0x0000000000017941 */ /* 0x000fea0003800000 */
.L_x_162:
[----:B-----5:R-:W-:Y:S01]  /*8d40*/  LOP3.LUT R44, R44, 0xff, RZ, 0xc0, !PT ;  /* 0x000000ff2c2c7812 */ /* 0x020fe200078ec0ff */
[----:B------:R-:W-:Y:S01]  /*8d50*/  BSSY B1, `(.L_x_164) ;  /* 0x000000b000017945 */ /* 0x000fe20003800000 */
[----:B------:R-:W-:Y:S02]  /*8d60*/  ISETP.LT.OR P2, PT, R41, 0x79, !P1 ;  /* 0x000000792900780c */ /* 0x000fe40004f41670 */
[----:B------:R-:W-:Y:S02]  /*8d70*/  F2FP.F16.E4M3.UNPACK_B R44, R44 ;  /* 0x0000002cff2c723e */ /* 0x000fe400020006ff */
[----:B0--3--:R-:W-:-:S03]  /*8d80*/  PRMT R32, RZ, 0x7610, R32 ;  /* 0x00007610ff207816 */ /* 0x009fc60000000020 */
[----:B------:R-:W-:-:S05]  /*8d90*/  HADD2.F32 R44, -RZ, R44.H0_H0 ;  /* 0x2000002cff2c7230 */ /* 0x000fca0000004100 */
[----:B------:R-:W-:-:S04]  /*8da0*/  FMUL R44, R44, UR21 ;  /* 0x000000152c2c7c20 */ /* 0x000fc80008400000 */
[----:B------:R-:W-:-:S05]  /*8db0*/  FFMA R44, R165, UR20, R44 ;  /* 0x00000014a52c7c23 */ /* 0x000fca000800002c */
[----:B------:R-:W-:-:S05]  /*8dc0*/  F2FP.SATFINITE.E4M3.F32.PACK_AB_MERGE_C R33, RZ, R44, RZ ;  /* 0x0000002cff21723e */ /* 0x000fca00048070ff */
[----:B------:R0:W-:Y:S01]  /*8dd0*/  @!P0 STG.E.U8 desc[UR14][R24.64+0x79], R33 ;  /* 0x0000792118008986 */ /* 0x0001e2000c10110e */
[----:B------:R-:W-:Y:S05]  /*8de0*/  @P2 BRA `(.L_x_165) ;  /* 0x0000000000042947 */ /* 0x000fea0003800000 */
[----:B------:R3:W5:Y:S02]  /*8df0*/  LDG.E.U8 R32, desc[UR14][R34.64+0x78] ;  /* 0x0000780e22207981 */ /* 0x000764000c1e1100 */
.L_x_165:
[----:B------:R-:W-:Y:S05]  /*8e00*/  BSYNC B1 ;  /* 0x0000000000017941 */ /* 0x000fea0003800000 */
.L_x_164:
[----:B-----5:R-:W-:Y:S01]  /*8e10*/  LOP3.LUT R32, R32, 0xff, RZ, 0xc0, !PT ;  /* 0x000000ff20207812 */ /* 0x020fe200078ec0ff */
[----:B------:R-:W-:Y:S01]  /*8e20*/  BSSY B1, `(.L_x_166) ;  /* 0x000000b000017945 */ /* 0x000fe20003800000 */
[----:B------:R-:W-:Y:S02]  /*8e30*/  ISETP.LT.OR P1, PT, R41, 0x7a, !P1 ;  /* 0x0000007a2900780c */ /* 0x000fe40004f21670 */
[----:B------:R-:W-:Y:S02]  /*8e40*/  F2FP.F16.E4M3.UNPACK_B R32, R32 ;  /* 0x00000020ff20723e */ /* 0x000fe400020006ff */
[----:B0-2---:R-:W-:-:S03]  /*8e50*/  PRMT R24, RZ, 0x7610, R24 ;  /* 0x00007610ff187816 */ /* 0x005fc60000000018 */
[----:B------:R-:W-:-:S05]  /*8e60*/  HADD2.F32 R32, -RZ, R32.H0_H0 ;  /* 0x20000020ff207230 */ /* 0x000fca0000004100 */
[----:B------:R-:W-:-:S04]  /*8e70*/  FMUL R25, R32, UR21 ;  /* 0x0000001520197c20 */ /* 0x000fc80008400000 */
[----:B------:R-:W-:-:S05]  /*8e80*/  FFMA R25, R164, UR20, R25 ;  /* 0x00000014a4197c23 */ /* 0x000fca0008000019 */
[----:B------:R-:W-:-:S05]  /*8e90*/  F2FP.SATFINITE.E4M3.F32.PACK_AB_MERGE_C R25, RZ, R25, RZ ;  /* 0x00000019ff19723e */ /* 0x000fca00048070ff */
[----:B------:R0:W-:Y:S01]  /*8ea0*/  @!P2 STG.E.U8 desc[UR14][R26.64+0x78], R25 ;  /* 0x000078191a00a986 */ /* 0x0001e2000c10110e */
[----:B------:R-:W-:Y:S05]  /*8eb0*/  @P1 BRA `(.L_x_167) ;  /* 0x0000000000041947 */ /* 0x000fea0003800000 */
[----:B------:R2:W5:Y:S02]  /*8ec0*/  LDG.E.U8 R24, desc[UR14][R34.64+0x79] ;  /* 0x0000790e22187981 */ /* 0x000564000c1e1100 */
.L_x_167:
[----:B------:R-:W-:Y:S05]  /*8ed0*/  BSYNC B1 ;  /* 0x0000000000017941 */ /* 0x000fea0003800000 */
.L_x_166:
[----:B-----5:R-:W-:Y:S01]  /*8ee0*/  LOP3.LUT R24, R24, 0xff, RZ, 0xc0, !PT ;  /* 0x000000ff18187812 */ /* 0x020fe200078ec0ff */
[----:B------:R-:W-:Y:S01]  /*8ef0*/  BSSY B1, `(.L_x_168) ;  /* 0x0000013000017945 */ /* 0x000fe20003800000 */
[----:B------:R-:W-:Y:S02]  /*8f00*/  IADD3 R33, P0, R43, 0x80, RZ ;  /* 0x000000802b217810 */ /* 0x000fe40007f1e0ff */
[----:B------:R-:W-:-:S03]  /*8f10*/  F2FP.F16.E4M3.UNPACK_B R24, R24 ;  /* 0x00000018ff18723e */ /* 0x000fc600020006ff */
[----:B0-----:R-:W-:Y:S01]  /*8f20*/  IMAD.X R25, RZ, RZ, R39, P0 ;  /* 0x000000ffff197224 */ /* 0x001fe200000e0627 */
[----:B------:R-:W-:Y:S01]  /*8f30*/  ISETP.GE.AND P0, PT, R42, 0x81, PT ;  /* 0x000000812a00780c */ /* 0x000fe20003f06270 */
[----:B------:R-:W-:Y:S02]  /*8f40*/  HADD2.F32 R24, -RZ, R24.H0_H0 ;  /* 0x20000018ff187230 */ /* 0x000fe40000004100 */
[----:B--234-:R-:W-:Y:S01]  /*8f50*/  IMAD R34, R25, UR6, RZ ;  /* 0x0000000619227c24 */ /* 0x01cfe2000f8e02ff */
        /* <DEDUP_REMOVED lines=12> */
.L_x_169:
[----:B------:R-:W-:Y:S05]  /*9020*/  BSYNC B1 ;  /* 0x0000000000017941 */ /* 0x000fea0003800000 */
.L_x_168:
[----:B-----5:R-:W-:Y:S01]  /*9030*/  LOP3.LUT R32, R32, 0xff, RZ, 0xc0, !PT ;  /* 0x000000ff20207812 */ /* 0x020fe200078ec0ff */
[----:B------:R-:W-:Y:S01]  /*9040*/  BSSY B1, `(.L_x_170) ;  /* 0x000000b000017945 */ /* 0x000fe20003800000 */
[----:B------:R-:W-:Y:S02]  /*9050*/  ISETP.LT.OR P2, PT, R41, 0x2, !P0 ;  /* 0x000000022900780c */ /* 0x000fe40004741670 */
[----:B------:R-:W-:Y:S02]  /*9060*/  F2FP.F16.E4M3.UNPACK_B R32, R32 ;  /* 0x00000020ff20723e */ /* 0x000fe400020006ff */
[----:B0-----:R-:W-:-:S03]  /*9070*/  PRMT R26, RZ, 0x7610, R26 ;  /* 0x00007610ff1a7816 */ /* 0x001fc6000000001a */
[----:B------:R-:W-:-:S05]  /*9080*/  HADD2.F32 R32, -RZ, R32.H0_H0 ;  /* 0x20000020ff207230 */ /* 0x000fca0000004100 */
[----:B------:R-:W-:-:S04]  /*9090*/  FMUL R27, R32, UR21 ;  /* 0x00000015201b7c20 */ /* 0x000fc80008400000 */
[----:B------:R-:W-:-:S05]  /*90a0*/  FFMA R27, R162, UR20, R27 ;  /* 0x00000014a21b7c23 */ /* 0x000fca000800001b */
[----:B------:R-:W-:-:S05]  /*90b0*/  F2FP.SATFINITE.E4M3.F32.PACK_AB_MERGE_C R27, RZ, R27, RZ ;  /* 0x0000001bff1b723e */ /* 0x000fca00048070ff */
[----:B------:R0:W-:Y:S01]  /*90c0*/  @!P3 STG.E.U8 desc[UR14][R28.64], R27 ;  /* 0x0000001b1c00b986 */ /* 0x0001e2000c10110e */
[----:B------:R-:W-:Y:S05]  /*90d0*/  @P2 BRA `(.L_x_171) ;  /* 0x0000000000042947 */ /* 0x000fea0003800000 */
[----:B------:R3:W5:Y:S02]  /*90e0*/  LDG.E.U8 R26, desc[UR14][R24.64+0x1] ;  /* 0x0000010e181a7981 */ /* 0x000764000c1e1100 */
.L_x_171:
[----:B------:R-:W-:Y:S05]  /*90f0*/  BSYNC B1 ;  /* 0x0000000000017941 */ /* 0x000fea0003800000 */
.L_x_170:
[----:B-----5:R-:W-:Y:S01]  /*9100*/  LOP3.LUT R26, R26, 0xff, RZ, 0xc0, !PT ;  /* 0x000000ff1a1a7812 */ /* 0x020fe200078ec0ff */
[----:B------:R-:W-:Y:S01]  /*9110*/  BSSY B1, `(.L_x_172) ;  /* 0x0000013000017945 */ /* 0x000fe20003800000 */
[----:B------:R-:W-:Y:S02]  /*9120*/  IADD3 R43, P1, R43, 0x88, RZ ;  /* 0x000000882b2b7810 */ /* 0x000fe40007f3e0ff */
[----:B------:R-:W-:Y:S02]  /*9130*/  F2FP.F16.E4M3.UNPACK_B R26, R26 ;  /* 0x0000001aff1a723e */ /* 0x000fe400020006ff */
[----:B------:R-:W-:Y:S01]  /*9140*/  PRMT R32, RZ, 0x7610, R32 ;  /* 0x00007610ff207816 */ /* 0x000fe20000000020 */
[----:B------:R-:W-:Y:S01]  /*9150*/  IMAD.X R38, RZ, RZ, R39, P1 ;  /* 0x000000ffff267224 */ /* 0x000fe200008e0627 */
[----:B------:R-:W-:Y:S01]  /*9160*/  ISETP.GE.AND P1, PT, R42, 0x89, PT ;  /* 0x000000892a00780c */ /* 0x000fe20003f26270 */
[----:B------:R-:W-:Y:S02]  /*9170*/  HADD2.F32 R26, -RZ, R26.H0_H0 ;  /* 0x2000001aff1a7230 */ /* 0x000fe40000004100 */
[----:B------:R-:W-:Y:S01]  /*9180*/  IMAD R38, R38, UR6, RZ ;  /* 0x0000000626267c24 */ /* 0x000fe2000f8e02ff */
[----:B------:R-:W-:Y:S01]  /*9190*/  ISETP.LT.OR P5, PT, R41, 0x1, !P1 ;  /* 0x000000012900780c */ /* 0x000fe20004fa1670 */
[----:B------:R-:W-:-:S04]  /*91a0*/  IMAD.WIDE.U32 R36, R43, UR6, R36 ;  /* 0x000000062b247c25 */ /* 0x000fc8000f8e0024 */
[----:B------:R-:W-:Y:S01]  /*91b0*/  FMUL R26, R26, UR21 ;  /* 0x000000151a1a7c20 */ /* 0x000fe20008400000 */
[----:B------:R-:W-:-:S03]  /*91c0*/  IMAD R43, R43, UR7, R38 ;  /* 0x000000072b2b7c24 */ /* 0x000fc6000f8e0226 */
[----:B------:R-:W-:Y:S01]  /*91d0*/  FFMA R161, R161, UR20, R26 ;  /* 0x00000014a1a17c23 */ /* 0x000fe2000800001a */
[----:B------:R-:W-:-:S04]  /*91e0*/  IADD3 R26, P3, R36, UR10, RZ ;  /* 0x0000000a241a7c10 */ /* 0x000fc8000ff7e0ff */
[----:B------:R-:W-:Y:S02]  /*91f0*/  F2FP.SATFINITE.E4M3.F32.PACK_AB_MERGE_C R161, RZ, R161, RZ ;  /* 0x000000a1ffa1723e */ /* 0x000fe400048070ff */
[----:B0-----:R-:W-:-:S03]  /*9200*/  IADD3.X R27, R37, UR11, R43, P3, !PT ;  /* 0x0000000b251b7c10 */ /* 0x001fc60009ffe42b */
[----:B------:R0:W-:Y:S01]  /*9210*/  @!P2 STG.E.U8 desc[UR14][R28.64+0x1], R161 ;  /* 0x000001a11c00a986 */ /* 0x0001e2000c10110e */
[----:B------:R-:W-:Y:S05]  /*9220*/  @P5 BRA `(.L_x_173) ;  /* 0x0000000000045947 */ /* 0x000fea0003800000 */
[----:B------:R4:W5:Y:S02]  /*9230*/  LDG.E.U8 R32, desc[UR14][R26.64] ;  /* 0x0000000e1a207981 */ /* 0x000964000c1e1100 */
.L_x_173:
[----:B------:R-:W-:Y:S05]  /*9240*/  BSYNC B1 ;  /* 0x0000000000017941 */ /* 0x000fea0003800000 */
.L_x_172:
        /* <DEDUP_REMOVED lines=12> */
.L_x_175:
[----:B------:R-:W-:Y:S05]  /*9310*/  BSYNC B1 ;  /* 0x0000000000017941 */ /* 0x000fea0003800000 */
.L_x_174:
        /* <DEDUP_REMOVED lines=12> */
.L_x_177:
[----:B------:R-:W-:Y:S05]  /*93e0*/  BSYNC B1 ;  /* 0x0000000000017941 */ /* 0x000fea0003800000 */
.L_x_176:
        /* <DEDUP_REMOVED lines=12> */
.L_x_179:
[----:B------:R-:W-:Y:S05]  /*94b0*/  BSYNC B1 ;  /* 0x0000000000017941 */ /* 0x000fea0003800000 */
.L_x_178:
        /* <DEDUP_REMOVED lines=12> */
.L_x_181:
[----:B------:R-:W-:Y:S05]  /*9580*/  BSYNC B1 ;  /* 0x0000000000017941 */ /* 0x000fea0003800000 */
.L_x_180:
        /* <DEDUP_REMOVED lines=12> */
.L_x_183:
[----:B------:R-:W-:Y:S05]  /*9650*/  BSYNC B1 ;  /* 0x0000000000017941 */ /* 0x000fea0003800000 */
.L_x_182:
        /* <DEDUP_REMOVED lines=12> */
.L_x_185:
[----:B------:R-:W-:Y:S05]  /*9720*/  BSYNC B1 ;  /* 0x0000000000017941 */ /* 0x000fea0003800000 */
.L_x_184:
        /* <DEDUP_REMOVED lines=12> */
.L_x_187:
[----:B------:R-:W-:Y:S05]  /*97f0*/  BSYNC B1 ;  /* 0x0000000000017941 */ /* 0x000fea0003800000 */
.L_x_186:
        /* <DEDUP_REMOVED lines=12> */
.L_x_189:
[----:B------:R-:W-:Y:S05]  /*98c0*/  BSYNC B1 ;  /* 0x0000000000017941 */ /* 0x000fea0003800000 */
.L_x_188:
        /* <DEDUP_REMOVED lines=12> */
.L_x_191:
[----:B------:R-:W-:Y:S05]  /*9990*/  BSYNC B1 ;  /* 0x0000000000017941 */ /* 0x000fea0003800000 */
.L_x_190:
[----:B-----5:R-:W-:Y:S01]  /*99a0*/  LOP3.LUT R32, R32, 0xff, RZ, 0xc0, !PT ;  /* 0x000000ff20207812 */ /* 0x020fe200078ec0ff */
[----:B------:R-:W-:Y:S01]  /*99b0*/  BSSY B1, `(.L_x_192) ;  /* 0x000000b000017945 */ /* 0x000fe20003800000 */
[----:B------:R-:W-:Y:S02]  /*99c0*/  ISETP.LT.OR P3, PT, R41, 0x19, !P0 ;  /* 0x000000192900780c */ /* 0x000fe40004761670 */
[----:B------:R-:W-:-:S05]  /*99d0*/  F2FP.F16.E4M3.UNPACK_B R32, R32 ;  /* 0x00000020ff20723e */ /* 0x000fca00020006ff */
[----:B------:R-:W-:-:S05]  /*99e0*/  HADD2.F32 R32, -RZ, R32.H0_H0 ;  /* 0x20000020ff207230 */ /* 0x000fca0000004100 */
[----:B------:R-:W-:-:S04]  /*99f0*/  FMUL R32, R32, UR21 ;  /* 0x0000001520207c20 */ /* 0x000fc80008400000 */
[----:B------:R-:W-:Y:S01]  /*9a00*/  FFMA R32, R23, UR20, R32 ;  /* 0x0000001417207c23 */ /* 0x000fe20008000020 */
[----:B------:R-:W-:-:S04]  /*9a10*/  PRMT R23, RZ, 0x7610, R23 ;  /* 0x00007610ff177816 */ /* 0x000fc80000000017 */
[----:B0-----:R-:W-:-:S05]  /*9a20*/  F2FP.SATFINITE.E4M3.F32.PACK_AB_MERGE_C R33, RZ, R32, RZ ;  /* 0x00000020ff21723e */ /* 0x001fca00048070ff */
[----:B------:R0:W-:Y:S01]  /*9a30*/  @!P2 STG.E.U8 desc[UR14][R30.64+0x11], R33 ;  /* 0x000011211e00a986 */ /* 0x0001e2000c10110e */
[----:B------:R-:W-:Y:S05]  /*9a40*/  @P3 BRA `(.L_x_193) ;  /* 0x0000000000043947 */ /* 0x000fea0003800000 */
[----:B------:R0:W5:Y:S02]  /*9a50*/  LDG.E.U8 R23, desc[UR14][R24.64+0x18] ;  /* 0x0000180e18177981 */ /* 0x000164000c1e1100 */
.L_x_193:
[----:B------:R-:W-:Y:S05]  /*9a60*/  BSYNC B1 ;  /* 0x0000000000017941 */ /* 0x000fea0003800000 */
.L_x_192:
        /* <DEDUP_REMOVED lines=8> */
[----:B------:R-:W-:-:S05]  /*9af0*/  F2FP.SATFINITE.E4M3.F32.PACK_AB_MERGE_C R23, RZ, R23, RZ ;  /* 0x00000017ff17723e */ /* 0x000fca00048070ff */
[----:B------:R0:W-:Y:S01]  /*9b00*/  @!P3 STG.E.U8 desc[UR14][R28.64+0x18], R23 ;  /* 0x000018171c00b986 */ /* 0x0001e2000c10110e */
[----:B------:R-:W-:Y:S05]  /*9b10*/  @P2 BRA `(.L_x_195) ;  /* 0x0000000000042947 */ /* 0x000fea0003800000 */
[----:B------:R0:W5:Y:S02]  /*9b20*/  LDG.E.U8 R22, desc[UR14][R24.64+0x19] ;  /* 0x0000190e18167981 */ /* 0x000164000c1e1100 */
.L_x_195:
[----:B------:R-:W-:Y:S05]  /*9b30*/  BSYNC B1 ;  /* 0x0000000000017941 */ /* 0x000fea0003800000 */
.L_x_194:
        /* <DEDUP_REMOVED lines=12> */
.L_x_197:
[----:B------:R-:W-:Y:S05]  /*9c00*/  BSYNC B1 ;  /* 0x0000000000017941 */ /* 0x000fea0003800000 */
.L_x_196:
        /* <DEDUP_REMOVED lines=12> */
.L_x_199:
[----:B------:R-:W-:Y:S05]  /*9cd0*/  BSYNC B1 ;  /* 0x0000000000017941 */ /* 0x000fea0003800000 */
.L_x_198:
        /* <DEDUP_REMOVED lines=12> */
.L_x_201:
[----:B------:R-:W-:Y:S05]  /*9da0*/  BSYNC B1 ;  /* 0x0000000000017941 */ /* 0x000fea0003800000 */
.L_x_200:
        /* <DEDUP_REMOVED lines=12> */
.L_x_203:
[----:B------:R-:W-:Y:S05]  /*9e70*/  BSYNC B1 ;  /* 0x0000000000017941 */ /* 0x000fea0003800000 */
.L_x_202:
        /* <DEDUP_REMOVED lines=12> */
.L_x_205:
[----:B------:R-:W-:Y:S05]  /*9f40*/  BSYNC B1 ;  /* 0x0000000000017941 */ /* 0x000fea0003800000 */
.L_x_204:
        /* <DEDUP_REMOVED lines=12> */
.L_x_207:
[----:B------:R-:W-:Y:S05]  /*a010*/  BSYNC B1 ;  /* 0x0000000000017941 */ /* 0x000fea0003800000 */
.L_x_206:
        /* <DEDUP_REMOVED lines=12> */
.L_x_209:
[----:B------:R-:W-:Y:S05]  /*a0e0*/  BSYNC B1 ;  /* 0x0000000000017941 */ /* 0x000fea0003800000 */
.L_x_208:
        /* <DEDUP_REMOVED lines=12> */
.L_x_211:
[----:B------:R-:W-:Y:S05]  /*a1b0*/  BSYNC B1 ;  /* 0x0000000000017941 */ /* 0x000fea0003800000 */
.L_x_210:
        /* <DEDUP_REMOVED lines=12> */
.L_x_213:
[----:B------:R-:W-:Y:S05]  /*a280*/  BSYNC B1 ;  /* 0x0000000000017941 */ /* 0x000fea0003800000 */
.L_x_212:
        /* <DEDUP_REMOVED lines=12> */
.L_x_215:
[----:B------:R-:W-:Y:S05]  /*a350*/  BSYNC B1 ;  /* 0x0000000000017941 */ /* 0x000fea0003800000 */
.L_x_214:
        /* <DEDUP_REMOVED lines=12> */
.L_x_217:
[----:B------:R-:W-:Y:S05]  /*a420*/  BSYNC B1 ;  /* 0x0000000000017941 */ /* 0x000fea0003800000 */
.L_x_216:
        /* <DEDUP_REMOVED lines=12> */
.L_x_219:
[----:B------:R-:W-:Y:S05]  /*a4f0*/  BSYNC B1 ;  /* 0x0000000000017941 */ /* 0x000fea0003800000 */
.L_x_218:
        /* <DEDUP_REMOVED lines=12> */
.L_x_221:
[----:B------:R-:W-:Y:S05]  /*a5c0*/  BSYNC B1 ;  /* 0x0000000000017941 */ /* 0x000fea0003800000 */
.L_x_220:
        /* <DEDUP_REMOVED lines=12> */
.L_x_223:
[----:B------:R-:W-:Y:S05]  /*a690*/  BSYNC B1 ;  /* 0x0000000000017941 */ /* 0x000fea0003800000 */
.L_x_222:
        /* <DEDUP_REMOVED lines=12> */
.L_x_225:
[----:B------:R-:W-:Y:S05]  /*a760*/  BSYNC B1 ;  /* 0x0000000000017941 */ /* 0x000fea0003800000 */
.L_x_224:
        /* <DEDUP_REMOVED lines=12> */
.L_x_227:
[----:B------:R-:W-:Y:S05]  /*a830*/  BSYNC B1 ;  /* 0x0000000000017941 */ /* 0x000fea0003800000 */
.L_x_226:
        /* <DEDUP_REMOVED lines=12> */
.L_x_229:
[----:B------:R-:W-:Y:S05]  /*a900*/  BSYNC B1 ;  /* 0x0000000000017941 */ /* 0x000fea0003800000 */
.L_x_228:
        /* <DEDUP_REMOVED lines=12> */
.L_x_231:
[----:B------:R-:W-:Y:S05]  /*a9d0*/  BSYNC B1 ;  /* 0x0000000000017941 */ /* 0x000fea0003800000 */
.L_x_230:
        /* <DEDUP_REMOVED lines=12> */
.L_x_233:
[----:B------:R-:W-:Y:S05]  /*aaa0*/  BSYNC B1 ;  /* 0x0000000000017941 */ /* 0x000fea0003800000 */
.L_x_232:
        /* <DEDUP_REMOVED lines=12> */
.L_x_235:
[----:B------:R-:W-:Y:S05]  /*ab70*/  BSYNC B1 ;  /* 0x0000000000017941 */ /* 0x000fea0003800000 */
.L_x_234:
[----:B-----5:R-:W-:Y:S01]  /*ab80*/  LOP3.LUT R2, R2, 0xff, RZ, 0xc0, !PT ;  /* 0x000000ff02027812 */ /* 0x020fe200078ec0ff */
[----:B------:R-:W-:Y:S01]  /*ab90*/  BSSY B1, `(.L_x_236) ;  /* 0x000000b000017945 */ /* 0x000fe20003800000 */
[----:B------:R-:W-:Y:S02]  /*aba0*/  ISETP.LT.OR P3, PT, R41, 0x41, !P1 ;  /* 0x000000412900780c */ /* 0x000fe40004f61670 */
[----:B------:R-:W-:-:S05]  /*abb0*/  F2FP.F16.E4M3.UNPACK_B R2, R2 ;  /* 0x00000002ff02723e */ /* 0x000fca00020006ff */
[----:B------:R-:W-:-:S05]  /*abc0*/  HADD2.F32 R2, -RZ, R2.H0_H0 ;  /* 0x20000002ff027230 */ /* 0x000fca0000004100 */
[----:B0-----:R-:W-:-:S04]  /*abd0*/  FMUL R3, R2, UR21 ;  /* 0x0000001502037c20 */ /* 0x001fc80008400000 */
[----:B------:R-:W-:Y:S01]  /*abe0*/  FFMA R3, R0, UR20, R3 ;  /* 0x0000001400037c23 */ /* 0x000fe20008000003 */
[----:B------:R-:W-:-:S04]  /*abf0*/  PRMT R0, RZ, 0x7610, R0 ;  /* 0x00007610ff007816 */ /* 0x000fc80000000000 */
[----:B------:R-:W-:-:S05]  /*ac00*/  F2FP.SATFINITE.E4M3.F32.PACK_AB_MERGE_C R3, RZ, R3, RZ ;  /* 0x00000003ff03723e */ /* 0x000fca00048070ff */
[----:B------:R0:W-:Y:S01]  /*ac10*/  @!P2 STG.E.U8 desc[UR14][R28.64+0x41], R3 ;  /* 0x000041031c00a986 */ /* 0x0001e2000c10110e */
[----:B------:R-:W-:Y:S05]  /*ac20*/  @P3 BRA `(.L_x_237) ;  /* 0x0000000000043947 */ /* 0x000fea0003800000 */
[----:B------:R0:W5:Y:S02]  /*ac30*/  LDG.E.U8 R0, desc[UR14][R26.64+0x40] ;  /* 0x0000400e1a007981 */ /* 0x000164000c1e1100 */
.L_x_237:
[----:B------:R-:W-:Y:S05]  /*ac40*/  BSYNC B1 ;  /* 0x0000000000017941 */ /* 0x000fea0003800000 */
.L_x_236:
[----:B------:R-:W2:Y:S01]  /*ac50*/  LDL.LU R2, [R1] ;  /* 0x0000000001027983 */ /* 0x000ea20000300800 */
[----:B-----5:R-:W-:Y:S01]  /*ac60*/  LOP3.LUT R0, R0, 0xff, RZ, 0xc0, !PT ;  /* 0x000000ff00007812 */ /* 0x020fe200078ec0ff */
[----:B------:R-:W-:Y:S01]  /*ac70*/  BSSY B1, `(.L_x_238) ;  /* 0x000000b000017945 */ /* 0x000fe20003800000 */
[----:B------:R-:W-:Y:S02]  /*ac80*/  ISETP.LT.OR P2, PT, R41, 0x42, !P1 ;  /* 0x000000422900780c */ /* 0x000fe40004f41670 */
[----:B------:R-:W-:-:S05]  /*ac90*/  F2FP.F16.E4M3.UNPACK_B R0, R0 ;  /* 0x00000000ff00723e */ /* 0x000fca00020006ff */
[----:B------:R-:W-:-:S05]  /*aca0*/  HADD2.F32 R0, -RZ, R0.H0_H0 ;  /* 0x20000000ff007230 */ /* 0x000fca0000004100 */
[----:B------:R-:W-:-:S04]  /*acb0*/  FMUL R0, R0, UR21 ;  /* 0x0000001500007c20 */ /* 0x000fc80008400000 */
[----:B--2---:R-:W-:-:S05]  /*acc0*/  FFMA R0, R2, UR20, R0 ;  /* 0x0000001402007c23 */ /* 0x004fca0008000000 */
[----:B0-----:R-:W-:Y:S02]  /*acd0*/  F2FP.SATFINITE.E4M3.F32.PACK_AB_MERGE_C R3, RZ, R0, RZ ;  /* 0x00000000ff03723e */ /* 0x001fe400048070ff */
[----:B------:R-:W-:-:S03]  /*ace0*/  PRMT R0, RZ, 0x7610, R0 ;  /* 0x00007610ff007816 */ /* 0x000fc60000000000 */
[----:B------:R0:W-:Y:S01]  /*acf0*/  @!P3 STG.E.U8 desc[UR14][R30.64+0x40], R3 ;  /* 0x000040031e00b986 */ /* 0x0001e2000c10110e */
[----:B------:R-:W-:Y:S05]  /*ad00*/  @P2 BRA `(.L_x_239) ;  /* 0x0000000000042947 */ /* 0x000fea0003800000 */
[----:B------:R2:W5:Y:S02]  /*ad10*/  LDG.E.U8 R0, desc[UR14][R26.64+0x41] ;  /* 0x0000410e1a007981 */ /* 0x000564000c1e1100 */
.L_x_239:
[----:B------:R-:W-:Y:S05]  /*ad20*/  BSYNC B1 ;  /* 0x0000000000017941 */ /* 0x000fea0003800000 */
.L_x_238:
[----:B------:R-:W3:Y:S01]  /*ad30*/  LDL.LU R2, [R1+0x4] ;  /* 0x0000040001027983 */ /* 0x000ee20000300800 */
[----:B-----5:R-:W-:Y:S01]  /*ad40*/  LOP3.LUT R0, R0, 0xff, RZ, 0xc0, !PT ;  /* 0x000000ff00007812 */ /* 0x020fe200078ec0ff */
[----:B------:R-:W-:Y:S01]  /*ad50*/  BSSY B1, `(.L_x_240) ;  /* 0x000000b000017945 */ /* 0x000fe20003800000 */
[----:B------:R-:W-:Y:S02]  /*ad60*/  ISETP.LT.OR P3, PT, R41, 0x49, !P0 ;  /* 0x000000492900780c */ /* 0x000fe40004761670 */
[----:B------:R-:W-:-:S05]  /*ad70*/  F2FP.F16.E4M3.UNPACK_B R0, R0 ;  /* 0x00000000ff00723e */ /* 0x000fca00020006ff */
[----:B------:R-:W-:-:S05]  /*ad80*/  HADD2.F32 R0, -RZ, R0.H0_H0 ;  /* 0x20000000ff007230 */ /* 0x000fca0000004100 */
[----:B------:R-:W-:-:S04]  /*ad90*/  FMUL R0, R0, UR21 ;  /* 0x0000001500007c20 */ /* 0x000fc80008400000 */
[----:B---3--:R-:W-:-:S05]  /*ada0*/  FFMA R0, R2, UR20, R0 ;  /* 0x0000001402007c23 */ /* 0x008fca0008000000 */
[----:B0-----:R-:W-:Y:S02]  /*adb0*/  F2FP.SATFINITE.E4M3.F32.PACK_AB_MERGE_C R3, RZ, R0, RZ ;  /* 0x00000000ff03723e */ /* 0x001fe400048070ff */
[----:B------:R-:W-:-:S03]  /*adc0*/  PRMT R0, RZ, 0x7610, R0 ;  /* 0x00007610ff007816 */ /* 0x000fc60000000000 */
[----:B------:R0:W-:Y:S01]  /*add0*/  @!P2 STG.E.U8 desc[UR14][R30.64+0x41], R3 ;  /* 0x000041031e00a986 */ /* 0x0001e2000c10110e */
[----:B------:R-:W-:Y:S05]  /*ade0*/  @P3 BRA `(.L_x_241) ;  /* 0x0000000000043947 */ /* 0x000fea0003800000 */
[----:B------:R3:W5:Y:S02]  /*adf0*/  LDG.E.U8 R0, desc[UR14][R24.64+0x48] ;  /* 0x0000480e18007981 */ /* 0x000764000c1e1100 */
.L_x_241:
[----:B------:R-:W-:Y:S05]  /*ae00*/  BSYNC B1 ;  /* 0x0000000000017941 */ /* 0x000fea0003800000 */
.L_x_240:
[----:B------:R-:W2:Y:S01]  /*ae10*/  LDL.LU R2, [R1+0x8] ;  /* 0x0000080001027983 */ /* 0x000ea20000300800 */
        /* <DEDUP_REMOVED lines=12> */
.L_x_243:
[----:B------:R-:W-:Y:S05]  /*aee0*/  BSYNC B1 ;  /* 0x0000000000017941 */ /* 0x000fea0003800000 */
.L_x_242:
        /* <DEDUP_REMOVED lines=13> */
.L_x_245:
[----:B------:R-:W-:Y:S05]  /*afc0*/  BSYNC B1 ;  /* 0x0000000000017941 */ /* 0x000fea0003800000 */
.L_x_244:
        /* <DEDUP_REMOVED lines=13> */
.L_x_247:
[----:B------:R-:W-:Y:S05]  /*b0a0*/  BSYNC B1 ;  /* 0x0000000000017941 */ /* 0x000fea0003800000 */
.L_x_246:
        /* <DEDUP_REMOVED lines=13> */
.L_x_249:
[----:B------:R-:W-:Y:S05]  /*b180*/  BSYNC B1 ;  /* 0x0000000000017941 */ /* 0x000fea0003800000 */
.L_x_248:
        /* <DEDUP_REMOVED lines=13> */
.L_x_251:
[----:B------:R-:W-:Y:S05]  /*b260*/  BSYNC B1 ;  /* 0x0000000000017941 */ /* 0x000fea0003800000 */
.L_x_250:
        /* <DEDUP_REMOVED lines=13> */
.L_x_253:
[----:B------:R-:W-:Y:S05]  /*b340*/  BSYNC B1 ;  /* 0x0000000000017941 */ /* 0x000fea0003800000 */
.L_x_252:
        /* <DEDUP_REMOVED lines=13> */
.L_x_255:
[----:B------:R-:W-:Y:S05]  /*b420*/  BSYNC B1 ;  /* 0x0000000000017941 */ /* 0x000fea0003800000 */
.L_x_254:
        /* <DEDUP_REMOVED lines=13> */
.L_x_257:
[----:B------:R-:W-:Y:S05]  /*b500*/  BSYNC B1 ;  /* 0x0000000000017941 */ /* 0x000fea0003800000 */
.L_x_256:
        /* <DEDUP_REMOVED lines=13> */
.L_x_259:
[----:B------:R-:W-:Y:S05]  /*b5e0*/  BSYNC B1 ;  /* 0x0000000000017941 */ /* 0x000fea0003800000 */
.L_x_258:
        /* <DEDUP_REMOVED lines=13> */
.L_x_261:
[----:B------:R-:W-:Y:S05]  /*b6c0*/  BSYNC B1 ;  /* 0x0000000000017941 */ /* 0x000fea0003800000 */
.L_x_260:
        /* <DEDUP_REMOVED lines=13> */
.L_x_263:
[----:B------:R-:W-:Y:S05]  /*b7a0*/  BSYNC B1 ;  /* 0x0000000000017941 */ /* 0x000fea0003800000 */
.L_x_262:
        /* <DEDUP_REMOVED lines=13> */
.L_x_265:
[----:B------:R-:W-:Y:S05]  /*b880*/  BSYNC B1 ;  /* 0x0000000000017941 */ /* 0x000fea0003800000 */
.L_x_264:
        /* <DEDUP_REMOVED lines=13> */
.L_x_267:
[----:B------:R-:W-:Y:S05]  /*b960*/  BSYNC B1 ;  /* 0x0000000000017941 */ /* 0x000fea0003800000 */
.L_x_266:
        /* <DEDUP_REMOVED lines=13> */
.L_x_269:
[----:B------:R-:W-:Y:S05]  /*ba40*/  BSYNC B1 ;  /* 0x0000000000017941 */ /* 0x000fea0003800000 */
.L_x_268:
        /* <DEDUP_REMOVED lines=13> */
.L_x_271:
[----:B------:R-:W-:Y:S05]  /*bb20*/  BSYNC B1 ;  /* 0x0000000000017941 */ /* 0x000fea0003800000 */
.L_x_270:
        /* <DEDUP_REMOVED lines=13> */
.L_x_273:
[----:B------:R-:W-:Y:S05]  /*bc00*/  BSYNC B1 ;  /* 0x0000000000017941 */ /* 0x000fea0003800000 */
.L_x_272:
        /* <DEDUP_REMOVED lines=13> */
.L_x_275:
[----:B------:R-:W-:Y:S05]  /*bce0*/  BSYNC B1 ;  /* 0x0000000000017941 */ /* 0x000fea0003800000 */
.L_x_274:
        /* <DEDUP_REMOVED lines=13> */
.L_x_277:
[----:B------:R-:W-:Y:S05]  /*bdc0*/  BSYNC B1 ;  /* 0x0000000000017941 */ /* 0x000fea0003800000 */
.L_x_276:
        /* <DEDUP_REMOVED lines=13> */
.L_x_279:
[----:B------:R-:W-:Y:S05]  /*bea0*/  BSYNC B1 ;  /* 0x0000000000017941 */ /* 0x000fea0003800000 */
.L_x_278:
        /* <DEDUP_REMOVED lines=13> */
.L_x_281:
[----:B------:R-:W-:Y:S05]  /*bf80*/  BSYNC B1 ;  /* 0x0000000000017941 */ /* 0x000fea0003800000 */
.L_x_280:
        /* <DEDUP_REMOVED lines=13> */
.L_x_283:
[----:B------:R-:W-:Y:S05]  /*c060*/  BSYNC B1 ;  /* 0x0000000000017941 */ /* 0x000fea0003800000 */
.L_x_282:
        /* <DEDUP_REMOVED lines=13> */
.L_x_285:
[----:B------:R-:W-:Y:S05]  /*c140*/  BSYNC B1 ;  /* 0x0000000000017941 */ /* 0x000fea0003800000 */
.L_x_284:
        /* <DEDUP_REMOVED lines=13> */
.L_x_287:
[----:B------:R-:W-:Y:S05]  /*c220*/  BSYNC B1 ;  /* 0x0000000000017941 */ /* 0x000fea0003800000 */
.L_x_286:
        /* <DEDUP_REMOVED lines=13> */
.L_x_289:
[----:B------:R-:W-:Y:S05]  /*c300*/  BSYNC B1 ;  /* 0x0000000000017941 */ /* 0x000fea0003800000 */
.L_x_288:
        /* <DEDUP_REMOVED lines=13> */
.L_x_291:
[----:B------:R-:W-:Y:S05]  /*c3e0*/  BSYNC B1 ;  /* 0x0000000000017941 */ /* 0x000fea0003800000 */
.L_x_290:
        /* <DEDUP_REMOVED lines=13> */
.L_x_293:
[----:B------:R-:W-:Y:S05]  /*c4c0*/  BSYNC B1 ;  /* 0x0000000000017941 */ /* 0x000fea0003800000 */
.L_x_292:
        /* <DEDUP_REMOVED lines=13> */
.L_x_295:
[----:B------:R-:W-:Y:S05]  /*c5a0*/  BSYNC B1 ;  /* 0x0000000000017941 */ /* 0x000fea0003800000 */
.L_x_294:
[----:B------:R-:W-:Y:S05]  /*c5b0*/  @P1 BRA `(.L_x_296) ;  /* 0x0000002000ac1947 */ /* 0x000fea0003800000 */
[----:B------:R-:W2:Y:S01]  /*c5c0*/  LDL.LU R2, [R1+0x74] ;  /* 0x0000740001027983 */ /* 0x000ea20000300800 */
[----:B-----5:R-:W-:-:S04]  /*c5d0*/  LOP3.LUT R0, R0, 0xff, RZ, 0xc0, !PT ;  /* 0x000000ff00007812 */ /* 0x020fc800078ec0ff */
[----:B------:R-:W-:-:S05]  /*c5e0*/  F2FP.F16.E4M3.UNPACK_B R0, R0 ;  /* 0x00000000ff00723e */ /* 0x000fca00020006ff */
[----:B------:R-:W-:-:S05]  /*c5f0*/  HADD2.F32 R0, -RZ, R0.H0_H0 ;  /* 0x20000000ff007230 */ /* 0x000fca0000004100 */
[----:B------:R-:W-:-:S04]  /*c600*/  FMUL R0, R0, UR21 ;  /* 0x0000001500007c20 */ /* 0x000fc80008400000 */
[----:B--2---:R-:W-:-:S05]  /*c610*/  FFMA R0, R2, UR20, R0 ;  /* 0x0000001402007c23 */ /* 0x004fca0008000000 */
[----:B0-----:R-:W-:-:S05]  /*c620*/  F2FP.SATFINITE.E4M3.F32.PACK_AB_MERGE_C R3, RZ, R0, RZ ;  /* 0x00000000ff03723e */ /* 0x001fca00048070ff */
[----:B------:R0:W-:Y:S01]  /*c630*/  STG.E.U8 desc[UR14][R30.64+0x79], R3 ;  /* 0x000079031e007986 */ /* 0x0001e2000c10110e */
[----:B------:R-:W-:Y:S05]  /*c640*/  BRA `(.L_x_296) ;  /* 0x0000002000887947 */ /* 0x000fea0003800000 */
.L_x_39:
[C---:B------:R-:W-:Y:S01]  /*c650*/  ISETP.GE.AND P3, PT, R42.reuse, 0x1, PT ;  /* 0x000000012a00780c */ /* 0x040fe20003f66270 */
[----:B------:R-:W2:Y:S01]  /*c660*/  LDL.LU R227, [R1+0x10] ;  /* 0x0000100001e37983 */ /* 0x000ea20000300800 */
[----:B------:R-:W-:Y:S01]  /*c670*/  ISETP.GE.AND P2, PT, R42, 0x9, PT ;  /* 0x000000092a00780c */ /* 0x000fe20003f46270 */
[----:B------:R-:W-:Y:S01]  /*c680*/  FMUL R225, R225, UR20 ;  /* 0x00000014e1e17c20 */ /* 0x000fe20008400000 */
[C---:B------:R-:W-:Y:S01]  /*c690*/  ISETP.LT.OR P0, PT, R41.reuse, 0x1, !P3 ;  /* 0x000000012900780c */ /* 0x040fe20005f01670 */
[----:B------:R-:W-:Y:S01]  /*c6a0*/  FMUL R226, R226, UR20 ;  /* 0x00000014e2e27c20 */ /* 0x000fe20008400000 */
[----:B------:R-:W-:Y:S01]  /*c6b0*/  ISETP.LT.OR P1, PT, R41, 0x2, !P3 ;  /* 0x000000022900780c */ /* 0x000fe20005f21670 */
[----:B------:R-:W-:Y:S01]  /*c6c0*/  FMUL R223, R223, UR20 ;  /* 0x00000014dfdf7c20 */ /* 0x000fe20008400000 */
[----:B------:R-:W-:Y:S01]  /*c6d0*/  ISETP.LT.OR P6, PT, R41, 0x2, !P2 ;  /* 0x000000022900780c */ /* 0x000fe200057c1670 */
[----:B------:R-:W-:Y:S01]  /*c6e0*/  FMUL R224, R224, UR20 ;  /* 0x00000014e0e07c20 */ /* 0x000fe20008400000 */
[----:B------:R-:W-:-:S02]  /*c6f0*/  F2FP.SATFINITE.E4M3.F32.PACK_AB_MERGE_C R33, RZ, R226, RZ ;  /* 0x000000e2ff21723e */ /* 0x000fc400048070ff */
[----:B------:R-:W-:Y:S01]  /*c700*/  F2FP.SATFINITE.E4M3.F32.PACK_AB_MERGE_C R225, RZ, R225, RZ ;  /* 0x000000e1ffe1723e */ /* 0x000fe200048070ff */
[----:B------:R-:W-:Y:S01]  /*c710*/  FMUL R222, R222, UR20 ;  /* 0x00000014dede7c20 */ /* 0x000fe20008400000 */
[----:B------:R-:W-:Y:S01]  /*c720*/  ISETP.LT.OR P5, PT, R41, 0x1, !P2 ;  /* 0x000000012900780c */ /* 0x000fe200057a1670 */
[----:B------:R-:W-:Y:S01]  /*c730*/  FMUL R221, R221, UR20 ;  /* 0x00000014dddd7c20 */ /* 0x000fe20008400000 */
[----:B------:R-:W-:Y:S01]  /*c740*/  F2FP.SATFINITE.E4M3.F32.PACK_AB_MERGE_C R223, RZ, R223, RZ ;  /* 0x000000dfffdf723e */ /* 0x000fe200048070ff */
[----:B------:R0:W-:Y:S01]  /*c750*/  @!P0 STG.E.U8 desc[UR14][R24.64], R33 ;  /* 0x0000002118008986 */ /* 0x0001e2000c10110e */
[----:B------:R-:W-:-:S03]  /*c760*/  ISETP.LT.OR P0, PT, R41, 0x9, !P3 ;  /* 0x000000092900780c */ /* 0x000fc60005f01670 */
[----:B------:R-:W-:Y:S01]  /*c770*/  @!P1 STG.E.U8 desc[UR14][R24.64+0x1], R225 ;  /* 0x000001e118009986 */ /* 0x000fe2000c10110e */
[----:B------:R-:W-:-:S03]  /*c780*/  ISETP.LT.OR P1, PT, R41, 0xa, !P3 ;  /* 0x0000000a2900780c */ /* 0x000fc60005f21670 */
[----:B------:R-:W-:Y:S01]  /*c790*/  @!P6 STG.E.U8 desc[UR14][R26.64+0x1], R223 ;  /* 0x000001df1a00e986 */ /* 0x000fe2000c10110e */
[----:B------:R-:W-:Y:S01]  /*c7a0*/  ISETP.LT.OR P6, PT, R41, 0xa, !P2 ;  /* 0x0000000a2900780c */ /* 0x000fe200057c1670 */
[----:B------:R-:W-:Y:S01]  /*c7b0*/  FMUL R219, R219, UR20 ;  /* 0x00000014dbdb7c20 */ /* 0x000fe20008400000 */
[----:B------:R-:W-:Y:S01]  /*c7c0*/  F2FP.SATFINITE.E4M3.F32.PACK_AB_MERGE_C R35, RZ, R224, RZ ;  /* 0x000000e0ff23723e */ /* 0x000fe200048070ff */
[----:B------:R-:W-:Y:S01]  /*c7d0*/  FMUL R220, R220, UR20 ;  /* 0x00000014dcdc7c20 */ /* 0x000fe20008400000 */
[----:B0-----:R-:W-:Y:S01]  /*c7e0*/  F2FP.SATFINITE.E4M3.F32.PACK_AB_MERGE_C R33, RZ, R222, RZ ;  /* 0x000000deff21723e */ /* 0x001fe200048070ff */
[----:B------:R-:W-:Y:S01]  /*c7f0*/  FMUL R218, R218, UR20 ;  /* 0x00000014dada7c20 */ /* 0x000fe20008400000 */
[----:B------:R-:W-:Y:S01]  /*c800*/  F2FP.SATFINITE.E4M3.F32.PACK_AB_MERGE_C R221, RZ, R221, RZ ;  /* 0x000000ddffdd723e */ /* 0x000fe200048070ff */
[----:B------:R0:W-:Y:S01]  /*c810*/  @!P5 STG.E.U8 desc[UR14][R26.64], R35 ;  /* 0x000000231a00d986 */ /* 0x0001e2000c10110e */
[C---:B------:R-:W-:Y:S02]  /*c820*/  ISETP.LT.OR P5, PT, R41.reuse, 0x9, !P2 ;  /* 0x000000092900780c */ /* 0x040fe400057a1670 */
        /* <DEDUP_REMOVED lines=8> */
[----:B0-----:R-:W-:Y:S01]  /*c8b0*/  F2FP.SATFINITE.E4M3.F32.PACK_AB_MERGE_C R35, RZ, R220, RZ ;  /* 0x000000dcff23723e */ /* 0x001fe200048070ff */
[----:B------:R-:W-:Y:S01]  /*c8c0*/  FMUL R215, R215, UR20 ;  /* 0x00000014d7d77c20 */ /* 0x000fe20008400000 */
[----:B------:R-:W4:Y:S01]  /*c8d0*/  LDL.LU R226, [R1+0xc] ;  /* 0x00000c0001e27983 */ /* 0x000f220000300800 */
[----:B---3--:R-:W-:Y:S02]  /*c8e0*/  F2FP.SATFINITE.E4M3.F32.PACK_AB_MERGE_C R33, RZ, R218, RZ ;  /* 0x000000daff21723e */ /* 0x008fe400048070ff */
[----:B------:R-:W-:Y:S01]  /*c8f0*/  F2FP.SATFINITE.E4M3.F32.PACK_AB_MERGE_C R217, RZ, R217, RZ ;  /* 0x000000d9ffd9723e */ /* 0x000fe200048070ff */
[----:B------:R0:W-:Y:S01]  /*c900*/  @!P5 STG.E.U8 desc[UR14][R26.64+0x8], R35 ;  /* 0x000008231a00d986 */ /* 0x0001e2000c10110e */
[----:B------:R-:W-:-:S02]  /*c910*/  ISETP.LT.OR P5, PT, R41, 0x11, !P2 ;  /* 0x000000112900780c */ /* 0x000fc400057a1670 */
[----:B------:R-:W-:Y:S01]  /*c920*/  F2FP.SATFINITE.E4M3.F32.PACK_AB_MERGE_C R215, RZ, R215, RZ ;  /* 0x000000d7ffd7723e */ /* 0x000fe200048070ff */
[----:B------:R-:W3:Y:S01]  /*c930*/  LDL.LU R224, [R1+0x8] ;  /* 0x0000080001e07983 */ /* 0x000ee20000300800 */
[----:B------:R-:W-:-:S03]  /*c940*/  FMUL R216, R216, UR20 ;  /* 0x00000014d8d87c20 */ /* 0x000fc60008400000 */
[----:B------:R-:W4:Y:S04]  /*c950*/  LDL.LU R225, [R1+0x4] ;  /* 0x0000040001e17983 */ /* 0x000f280000300800 */
[----:B------:R-:W3:Y:S01]  /*c960*/  LDL.LU R223, [R1] ;  /* 0x0000000001df7983 */ /* 0x000ee20000300800 */
[----:B0-----:R-:W-:Y:S01]  /*c970*/  F2FP.SATFINITE.E4M3.F32.PACK_AB_MERGE_C R35, RZ, R216, RZ ;  /* 0x000000d8ff23723e */ /* 0x001fe200048070ff */
[----:B------:R-:W-:Y:S01]  /*c980*/  FMUL R214, R214, UR20 ;  /* 0x00000014d6d67c20 */ /* 0x000fe20008400000 */
[----:B------:R-:W-:Y:S01]  /*c990*/  FMUL R213, R213, UR20 ;  /* 0x00000014d5d57c20 */ /* 0x000fe20008400000 */
[----:B------:R0:W-:Y:S01]  /*c9a0*/  @!P0 STG.E.U8 desc[UR14][R24.64+0x10], R33 ;  /* 0x0000102118008986 */ /* 0x0001e2000c10110e */
[----:B------:R-:W-:Y:S01]  /*c9b0*/  ISETP.LT.OR P0, PT, R41, 0x19, !P3 ;  /* 0x000000192900780c */ /* 0x000fe20005f01670 */
[----:B------:R-:W-:Y:S01]  /*c9c0*/  FMUL R211, R211, UR20 ;  /* 0x00000014d3d37c20 */ /* 0x000fe20008400000 */
[----:B------:R-:W-:Y:S01]  /*c9d0*/  FMUL R212, R212, UR20 ;  /* 0x00000014d4d47c20 */ /* 0x000fe20008400000 */
[----:B------:R-:W-:Y:S01]  /*c9e0*/  @!P1 STG.E.U8 desc[UR14][R24.64+0x11], R217 ;  /* 0x000011d918009986 */ /* 0x000fe2000c10110e */
[C---:B------:R-:W-:Y:S01]  /*c9f0*/  ISETP.LT.OR P1, PT, R41.reuse, 0x1a, !P3 ;  /* 0x0000001a2900780c */ /* 0x040fe20005f21670 */
[----:B------:R-:W-:Y:S01]  /*ca00*/  FMUL R210, R210, UR20 ;  /* 0x00000014d2d27c20 */ /* 0x000fe20008400000 */
[----:B------:R-:W-:Y:S01]  /*ca10*/  F2FP.SATFINITE.E4M3.F32.PACK_AB_MERGE_C R213, RZ, R213, RZ ;  /* 0x000000d5ffd5723e */ /* 0x000fe200048070ff */
[----:B------:R-:W-:Y:S01]  /*ca20*/  @!P6 STG.E.U8 desc[UR14][R26.64+0x11], R215 ;  /* 0x000011d71a00e986 */ /* 0x000fe2000c10110e */
[----:B------:R-:W-:Y:S01]  /*ca30*/  ISETP.LT.OR P6, PT, R41, 0x1a, !P2 ;  /* 0x0000001a2900780c */ /* 0x000fe200057c1670 */
[----:B------:R-:W-:Y:S01]  /*ca40*/  FMUL R209, R209, UR20 ;  /* 0x00000014d1d17c20 */ /* 0x000fe20008400000 */
[----:B------:R-:W-:Y:S01]  /*ca50*/  F2FP.SATFINITE.E4M3.F32.PACK_AB_MERGE_C R211, RZ, R211, RZ ;  /* 0x000000d3ffd3723e */ /* 0x000fe200048070ff */
[----:B------:R1:W-:Y:S01]  /*ca60*/  @!P5 STG.E.U8 desc[UR14][R26.64+0x10], R35 ;  /* 0x000010231a00d986 */ /* 0x0003e2000c10110e */
[----:B0-----:R-:W-:Y:S01]  /*ca70*/  F2FP.SATFINITE.E4M3.F32.PACK_AB_MERGE_C R33, RZ, R214, RZ ;  /* 0x000000d6ff21723e */ /* 0x001fe200048070ff */
[----:B------:R-:W-:Y:S01]  /*ca80*/  FMUL R207, R207, UR20 ;  /* 0x00000014cfcf7c20 */ /* 0x000fe20008400000 */
[C---:B------:R-:W-:Y:S01]  /*ca90*/  ISETP.LT.OR P5, PT, R41.reuse, 0x19, !P2 ;  /* 0x000000192900780c */ /* 0x040fe200057a1670 */
[----:B------:R-:W-:Y:S01]  /*caa0*/  FMUL R208, R208, UR20 ;  /* 0x00000014d0d07c20 */ /* 0x000fe20008400000 */
[----:B------:R-:W-:Y:S01]  /*cab0*/  F2FP.SATFINITE.E4M3.F32.PACK_AB_MERGE_C R209, RZ, R209, RZ ;  /* 0x000000d1ffd1723e */ /* 0x000fe200048070ff */
[----:B------:R0:W-:Y:S01]  /*cac0*/  @!P0 STG.E.U8 desc[UR14][R24.64+0x18], R33 ;  /* 0x0000182118008986 */ /* 0x0001e2000c10110e */
[C---:B------:R-:W-:Y:S01]  /*cad0*/  ISETP.LT.OR P0, PT, R41.reuse, 0x21, !P3 ;  /* 0x000000212900780c */ /* 0x040fe20005f01670 */
[----:B------:R-:W-:Y:S01]  /*cae0*/  FMUL R206, R206, UR20 ;  /* 0x00000014cece7c20 */ /* 0x000fe20008400000 */
[----:B------:R-:W-:Y:S01]  /*caf0*/  F2FP.SATFINITE.E4M3.F32.PACK_AB_MERGE_C R207, RZ, R207, RZ ;  /* 0x000000cfffcf723e */ /* 0x000fe200048070ff */
[----:B------:R-:W-:Y:S01]  /*cb00*/  @!P1 STG.E.U8 desc[UR14][R24.64+0x19], R213 ;  /* 0x000019d518009986 */ /* 0x000fe2000c10110e */
[----:B------:R-:W-:Y:S01]  /*cb10*/  ISETP.LT.OR P1, PT, R41, 0x22, !P3 ;  /* 0x000000222900780c */ /* 0x000fe20005f21670 */
[----:B------:R-:W-:Y:S01]  /*cb20*/  FMUL R205, R205, UR20 ;  /* 0x00000014cdcd7c20 */ /* 0x000fe20008400000 */
[----:B-1----:R-:W-:Y:S01]  /*cb30*/  F2FP.SATFINITE.E4M3.F32.PACK_AB_MERGE_C R35, RZ, R212, RZ ;  /* 0x000000d4ff23723e */ /* 0x002fe200048070ff */
        /* <DEDUP_REMOVED lines=11> */
[----:B------:R-:W-:Y:S01]  /*cbf0*/  ISETP.LT.OR P0, PT, R41, 0x29, !P3 ;  /* 0x000000292900780c */ /* 0x000fe20005f01670 */
[----:B------:R-:W-:Y:S01]  /*cc00*/  FMUL R201, R201, UR20 ;  /* 0x00000014c9c97c20 */ /* 0x000fe20008400000 */
[----:B------:R-:W-:Y:S01]  /*cc10*/  FMUL R199, R199, UR20 ;  /* 0x00000014c7c77c20 */ /* 0x000fe20008400000 */
[----:B------:R-:W-:Y:S01]  /*cc20*/  @!P1 STG.E.U8 desc[UR14][R24.64+0x21], R209 ;  /* 0x000021d118009986 */ /* 0x000fe2000c10110e */
[C---:B------:R-:W-:Y:S01]  /*cc30*/  ISETP.LT.OR P1, PT, R41.reuse, 0x2a, !P3 ;  /* 0x0000002a2900780c */ /* 0x040fe20005f21670 */
        /* <DEDUP_REMOVED lines=9> */
[----:B------:R-:W-:Y:S01]  /*ccd0*/  ISETP.LT.OR P5, PT, R41, 0x29, !P2 ;  /* 0x000000292900780c */ /* 0x000fe200057a1670 */
[----:B------:R-:W-:Y:S01]  /*cce0*/  FMUL R195, R195, UR20 ;  /* 0x00000014c3c37c20 */ /* 0x000fe20008400000 */
[----:B------:R-:W-:Y:S01]  /*ccf0*/  F2FP.SATFINITE.E4M3.F32.PACK_AB_MERGE_C R199, RZ, R199, RZ ;  /* 0x000000c7ffc7723e */ /* 0x000fe200048070ff */
[----:B------:R0:W-:Y:S01]  /*cd00*/  @!P0 STG.E.U8 desc[UR14][R24.64+0x28], R33 ;  /* 0x0000282118008986 */ /* 0x0001e2000c10110e */
[C---:B------:R-:W-:Y:S01]  /*cd10*/  ISETP.LT.OR P0, PT, R41.reuse, 0x31, !P3 ;  /* 0x000000312900780c */ /* 0x040fe20005f01670 */
[----:B------:R-:W-:Y:S01]  /*cd20*/  FMUL R196, R196, UR20 ;  /* 0x00000014c4c47c20 */ /* 0x000fe20008400000 */
[----:B------:R-:W-:Y:S01]  /*cd30*/  F2FP.SATFINITE.E4M3.F32.PACK_AB_MERGE_C R197, RZ, R197, RZ ;  /* 0x000000c5ffc5723e */ /* 0x000fe200048070ff */
        /* <DEDUP_REMOVED lines=59> */
[C---:B------:R-:W-:Y:S01]  /*d0f0*/  ISETP.LT.OR P6, PT, R41.reuse, 0x4a, !P2 ;  /* 0x0000004a2900780c */ /* 0x040fe200057c1670 */
        /* <DEDUP_REMOVED lines=57> */
[----:B------:R-:W-:Y:S01]  /*d490*/  ISETP.LT.OR P5, PT, R41, 0x61, !P3 ;  /* 0x000000612900780c */ /* 0x000fe20005fa1670 */
[----:B------:R-:W-:Y:S01]  /*d4a0*/  FMUL R161, R161, UR20 ;  /* 0x00000014a1a17c20 */ /* 0x000fe20008400000 */
[----:B0-----:R-:W-:Y:S01]  /*d4b0*/  F2FP.SATFINITE.E4M3.F32.PACK_AB_MERGE_C R33, RZ, R178, RZ ;  /* 0x000000b2ff21723e */ /* 0x001fe200048070ff */
[----:B------:R-:W-:Y:S01]  /*d4c0*/  FMUL R160, R160, UR20 ;  /* 0x00000014a0a07c20 */ /* 0x000fe20008400000 */
[----:B------:R-:W-:Y:S01]  /*d4d0*/  FMUL R159, R159, UR20 ;  /* 0x000000149f9f7c20 */ /* 0x000fe20008400000 */
[----:B------:R-:W-:Y:S01]  /*d4e0*/  FMUL R157, R157, UR20 ;  /* 0x000000149d9d7c20 */ /* 0x000fe20008400000 */
[----:B------:R-:W-:Y:S01]  /*d4f0*/  F2FP.SATFINITE.E4M3.F32.PACK_AB_MERGE_C R161, RZ, R161, RZ ;  /* 0x000000a1ffa1723e */ /* 0x000fe200048070ff */
[----:B------:R-:W-:Y:S01]  /*d500*/  FMUL R158, R158, UR20 ;  /* 0x000000149e9e7c20 */ /* 0x000fe20008400000 */
[----:B------:R-:W-:Y:S01]  /*d510*/  FMUL R156, R156, UR20 ;  /* 0x000000149c9c7c20 */ /* 0x000fe20008400000 */
[----:B------:R-:W-:Y:S01]  /*d520*/  @!P6 STG.E.U8 desc[UR14][R24.64+0x61], R177 ;  /* 0x000061b11800e986 */ /* 0x000fe2000c10110e */
[----:B------:R-:W-:Y:S01]  /*d530*/  ISETP.LT.OR P6, PT, R41, 0x69, !P3 ;  /* 0x000000692900780c */ /* 0x000fe20005fc1670 */
[----:B------:R-:W-:Y:S01]  /*d540*/  FMUL R155, R155, UR20 ;  /* 0x000000149b9b7c20 */ /* 0x000fe20008400000 */
[----:B-1----:R-:W-:Y:S01]  /*d550*/  F2FP.SATFINITE.E4M3.F32.PACK_AB_MERGE_C R35, RZ, R176, RZ ;  /* 0x000000b0ff23723e */ /* 0x002fe200048070ff */
[----:B------:R0:W-:Y:S01]  /*d560*/  @!P5 STG.E.U8 desc[UR14][R24.64+0x60], R33 ;  /* 0x000060211800d986 */ /* 0x0001e2000c10110e */
        /* <DEDUP_REMOVED lines=16> */
[----:B-1----:R-:W-:Y:S01]  /*d670*/  F2FP.SATFINITE.E4M3.F32.PACK_AB_MERGE_C R35, RZ, R170, RZ ;  /* 0x000000aaff23723e */ /* 0x002fe200048070ff */
[----:B------:R-:W-:Y:S01]  /*d680*/  @!P0 STG.E.U8 desc[UR14][R24.64+0x69], R173 ;  /* 0x000069ad18008986 */ /* 0x000fe2000c10110e */
        /* <DEDUP_REMOVED lines=12> */
[----:B------:R-:W-:Y:S01]  /*d750*/  ISETP.LT.OR P6, PT, R41, 0x79, !P3 ;  /* 0x000000792900780c */ /* 0x000fe20005fc1670 */
[----:B------:R-:W-:Y:S01]  /*d760*/  FMUL R17, R17, UR20 ;  /* 0x0000001411117c20 */ /* 0x000fe20008400000 */
[----:B------:R-:W-:Y:S01]  /*d770*/  ISETP.LT.OR P3, PT, R41, 0x7a, !P3 ;  /* 0x0000007a2900780c */ /* 0x000fe20005f61670 */
[----:B------:R-:W-:Y:S01]  /*d780*/  @!P0 STG.E.U8 desc[UR14][R24.64+0x71], R169 ;  /* 0x000071a918008986 */ /* 0x000fe2000c10110e */
[----:B0-----:R-:W-:Y:S01]  /*d790*/  F2FP.SATFINITE.E4M3.F32.PACK_AB_MERGE_C R33, RZ, R168, RZ ;  /* 0x000000a8ff21723e */ /* 0x001fe200048070ff */
[----:B------:R-:W-:Y:S01]  /*d7a0*/  FMUL R18, R18, UR20 ;  /* 0x0000001412127c20 */ /* 0x000fe20008400000 */
[----:B------:R-:W-:Y:S01]  /*d7b0*/  ISETP.GE.AND P0, PT, R42, 0x89, PT ;  /* 0x000000892a00780c */ /* 0x000fe20003f06270 */
[----:B------:R-:W-:Y:S01]  /*d7c0*/  FMUL R16, R16, UR20 ;  /* 0x0000001410107c20 */ /* 0x000fe20008400000 */
[----:B------:R-:W-:Y:S01]  /*d7d0*/  F2FP.SATFINITE.E4M3.F32.PACK_AB_MERGE_C R21, RZ, R21, RZ ;  /* 0x00000015ff15723e */ /* 0x000fe200048070ff */
[----:B------:R0:W-:Y:S01]  /*d7e0*/  @!P1 STG.E.U8 desc[UR14][R26.64+0x70], R33 ;  /* 0x000070211a009986 */ /* 0x0001e2000c10110e */
[----:B------:R-:W-:Y:S01]  /*d7f0*/  ISETP.GE.AND P1, PT, R42, 0x81, PT ;  /* 0x000000812a00780c */ /* 0x000fe20003f26270 */
[----:B------:R-:W-:Y:S01]  /*d800*/  FMUL R15, R15, UR20 ;  /* 0x000000140f0f7c20 */ /* 0x000fe20008400000 */
[----:B-1----:R-:W-:Y:S01]  /*d810*/  F2FP.SATFINITE.E4M3.F32.PACK_AB_MERGE_C R35, RZ, R166, RZ ;  /* 0x000000a6ff23723e */ /* 0x002fe200048070ff */
[----:B------:R-:W-:Y:S01]  /*d820*/  @!P5 STG.E.U8 desc[UR14][R26.64+0x71], R167 ;  /* 0x000071a71a00d986 */ /* 0x000fe2000c10110e */
[----:B------:R-:W-:Y:S01]  /*d830*/  ISETP.LT.OR P5, PT, R41, 0x79, !P2 ;  /* 0x000000792900780c */ /* 0x000fe200057a1670 */
[----:B------:R-:W-:Y:S01]  /*d840*/  FMUL R13, R13, UR20 ;  /* 0x000000140d0d7c20 */ /* 0x000fe20008400000 */
[C---:B------:R-:W-:Y:S01]  /*d850*/  ISETP.LT.OR P2, PT, R41.reuse, 0x7a, !P2 ;  /* 0x0000007a2900780c */ /* 0x040fe20005741670 */
        /* <DEDUP_REMOVED lines=9> */
[----:B------:R-:W-:Y:S01]  /*d8f0*/  F2FP.SATFINITE.E4M3.F32.PACK_AB_MERGE_C R17, RZ, R17, RZ ;  /* 0x00000011ff11723e */ /* 0x000fe200048070ff */
[----:B------:R-:W-:Y:S01]  /*d900*/  @!P5 STG.E.U8 desc[UR14][R26.64+0x78], R37 ;  /* 0x000078251a00d986 */ /* 0x000fe2000c10110e */
[----:B------:R-:W-:Y:S01]  /*d910*/  ISETP.LT.OR P5, PT, R41, 0x1, !P0 ;  /* 0x000000012900780c */ /* 0x000fe200047a1670 */
[----:B------:R-:W-:Y:S01]  /*d920*/  FMUL R9, R9, UR20 ;  /* 0x0000001409097c20 */ /* 0x000fe20008400000 */
[----:B------:R-:W-:Y:S01]  /*d930*/  F2FP.SATFINITE.E4M3.F32.PACK_AB_MERGE_C R15, RZ, R15, RZ ;  /* 0x0000000fff0f723e */ /* 0x000fe200048070ff */
[----:B------:R0:W-:Y:S01]  /*d940*/  @!P2 STG.E.U8 desc[UR14][R26.64+0x79], R163 ;  /* 0x000079a31a00a986 */ /* 0x0001e2000c10110e */
[C---:B------:R-:W-:Y:S01]  /*d950*/  ISETP.LT.OR P2, PT, R41.reuse, 0xa, !P1 ;  /* 0x0000000a2900780c */ /* 0x040fe20004f41670 */
        /* <DEDUP_REMOVED lines=9> */
[----:B------:R-:W-:Y:S01]  /*d9f0*/  F2FP.SATFINITE.E4M3.F32.PACK_AB_MERGE_C R11, RZ, R11, RZ ;  /* 0x0000000bff0b723e */ /* 0x000fe200048070ff */
[----:B------:R2:W-:Y:S01]  /*da00*/  @!P5 STG.E.U8 desc[UR14][R30.64], R33 ;  /* 0x000000211e00d986 */ /* 0x0005e2000c10110e */
[----:B------:R-:W-:Y:S01]  /*da10*/  ISETP.LT.OR P5, PT, R41, 0x9, !P0 ;  /* 0x000000092900780c */ /* 0x000fe200047a1670 */
[----:B------:R-:W-:Y:S01]  /*da20*/  FMUL R5, R5, UR20 ;  /* 0x0000001405057c20 */ /* 0x000fe20008400000 */
[----:B0-----:R-:W-:Y:S01]  /*da30*/  F2FP.SATFINITE.E4M3.F32.PACK_AB_MERGE_C R27, RZ, R156, RZ ;  /* 0x0000009cff1b723e */ /* 0x001fe200048070ff */
[----:B-----5:R-:W-:Y:S01]  /*da40*/  FMUL R0, R0, UR20 ;  /* 0x0000001400007c20 */ /* 0x020fe20008400000 */
[----:B------:R-:W-:Y:S01]  /*da50*/  F2FP.SATFINITE.E4M3.F32.PACK_AB_MERGE_C R9, RZ, R9, RZ ;  /* 0x00000009ff09723e */ /* 0x000fe200048070ff */
[----:B------:R-:W-:Y:S01]  /*da60*/  FMUL R6, R6, UR20 ;  /* 0x0000001406067c20 */ /* 0x000fe20008400000 */
[----:B------:R-:W-:Y:S01]  /*da70*/  F2FP.SATFINITE.E4M3.F32.PACK_AB_MERGE_C R7, RZ, R7, RZ ;  /* 0x00000007ff07723e */ /* 0x000fe200048070ff */
[----:B------:R-:W4:Y:S01]  /*da80*/  LDL.LU R221, [R1+0x14] ;  /* 0x0000140001dd7983 */ /* 0x000f220000300800 */
[----:B-1----:R-:W-:Y:S01]  /*da90*/  F2FP.SATFINITE.E4M3.F32.PACK_AB_MERGE_C R25, RZ, R158, RZ ;  /* 0x0000009eff19723e */ /* 0x002fe200048070ff */
[----:B------:R-:W-:Y:S01]  /*daa0*/  FMUL R2, R2, UR20 ;  /* 0x0000001402027c20 */ /* 0x000fe20008400000 */
[----:B------:R-:W-:Y:S01]  /*dab0*/  F2FP.SATFINITE.E4M3.F32.PACK_AB_MERGE_C R5, RZ, R5, RZ ;  /* 0x00000005ff05723e */ /* 0x000fe200048070ff */
[----:B------:R-:W-:Y:S01]  /*dac0*/  @!P6 STG.E.U8 desc[UR14][R30.64+0x1], R159 ;  /* 0x0000019f1e00e986 */ /* 0x000fe2000c10110e */
[----:B------:R-:W-:Y:S01]  /*dad0*/  ISETP.LT.OR P6, PT, R41, 0xa, !P0 ;  /* 0x0000000a2900780c */ /* 0x000fe200047c1670 */
[----:B------:R-:W-:Y:S01]  /*dae0*/  FMUL R3, R3, UR20 ;  /* 0x0000001403037c20 */ /* 0x000fe20008400000 */
[----:B--2---:R-:W-:Y:S01]  /*daf0*/  F2FP.SATFINITE.E4M3.F32.PACK_AB_MERGE_C R33, RZ, R152, RZ ;  /* 0x00000098ff21723e */ /* 0x004fe200048070ff */
[----:B------:R-:W-:Y:S01]  /*db00*/  @!P2 STG.E.U8 desc[UR14][R28.64+0x9], R157 ;  /* 0x0000099d1c00a986 */ /* 0x000fe2000c10110e */
[----:B------:R-:W-:Y:S01]  /*db10*/  ISETP.LT.OR P2, PT, R41, 0x12, !P1 ;  /* 0x000000122900780c */ /* 0x000fe20004f41670 */
[----:B------:R-:W-:-:S02]  /*db20*/  FMUL R4, R4, UR20 ;  /* 0x0000001404047c20 */ /* 0x000fc40008400000 */
[----:B------:R0:W-:Y:S01]  /*db30*/  @!P3 STG.E.U8 desc[UR14][R28.64+0x8], R25 ;  /* 0x000008191c00b986 */ /* 0x0001e2000c10110e */
[----:B------:R-:W-:-:S03]  /*db40*/  ISETP.LT.OR P3, PT, R41, 0x11, !P1 ;  /* 0x000000112900780c */ /* 0x000fc60004f61670 */
[----:B------:R1:W-:Y:S01]  /*db50*/  @!P5 STG.E.U8 desc[UR14][R30.64+0x8], R27 ;  /* 0x0000081b1e00d986 */ /* 0x0003e2000c10110e */
[----:B------:R-:W-:-:S03]  /*db60*/  ISETP.LT.OR P5, PT, R41, 0x11, !P0 ;  /* 0x000000112900780c */ /* 0x000fc600047a1670 */
[----:B------:R-:W-:Y:S01]  /*db70*/  @!P6 STG.E.U8 desc[UR14][R30.64+0x9], R155 ;  /* 0x0000099b1e00e986 */ /* 0x000fe2000c10110e */
[----:B------:R-:W-:-:S03]  /*db80*/  ISETP.LT.OR P6, PT, R41, 0x12, !P0 ;  /* 0x000000122900780c */ /* 0x000fc600047c1670 */
[----:B------:R-:W-:Y:S01]  /*db90*/  @!P2 STG.E.U8 desc[UR14][R28.64+0x11], R153 ;  /* 0x000011991c00a986 */ /* 0x000fe2000c10110e */
[----:B------:R-:W-:Y:S02]  /*dba0*/  ISETP.LT.OR P2, PT, R41, 0x1a, !P1 ;  /* 0x0000001a2900780c */ /* 0x000fe40004f41670 */
[----:B0-----:R-:W-:Y:S01]  /*dbb0*/  F2FP.SATFINITE.E4M3.F32.PACK_AB_MERGE_C R25, RZ, R154, RZ ;  /* 0x0000009aff19723e */ /* 0x001fe200048070ff */
[----:B------:R-:W2:Y:S01]  /*dbc0*/  LDL.LU R220, [R1+0x18] ;  /* 0x0000180001dc7983 */ /* 0x000ea20000300800 */
[----:B-1----:R-:W-:-:S03]  /*dbd0*/  F2FP.SATFINITE.E4M3.F32.PACK_AB_MERGE_C R27, RZ, R20, RZ ;  /* 0x00000014ff1b723e */ /* 0x002fc600048070ff */
[----:B------:R0:W-:Y:S01]  /*dbe0*/  @!P3 STG.E.U8 desc[UR14][R28.64+0x10], R25 ;  /* 0x000010191c00b986 */ /* 0x0001e2000c10110e */
[----:B------:R-:W-:-:S03]  /*dbf0*/  ISETP.LT.OR P3, PT, R41, 0x19, !P1 ;  /* 0x000000192900780c */ /* 0x000fc60004f61670 */
[----:B------:R-:W-:Y:S01]  /*dc00*/  @!P5 STG.E.U8 desc[UR14][R30.64+0x10], R33 ;  /* 0x000010211e00d986 */ /* 0x000fe2000c10110e */
[----:B------:R-:W-:-:S03]  /*dc10*/  ISETP.LT.OR P5, PT, R41, 0x19, !P0 ;  /* 0x000000192900780c */ /* 0x000fc600047a1670 */
[----:B------:R1:W-:Y:S01]  /*dc20*/  @!P6 STG.E.U8 desc[UR14][R30.64+0x11], R23 ;  /* 0x000011171e00e986 */ /* 0x0003e2000c10110e */
[----:B------:R-:W-:-:S03]  /*dc30*/  ISETP.LT.OR P6, PT, R41, 0x1a, !P0 ;  /* 0x0000001a2900780c */ /* 0x000fc600047c1670 */
[----:B------:R3:W-:Y:S01]  /*dc40*/  @!P2 STG.E.U8 desc[UR14][R28.64+0x19], R21 ;  /* 0x000019151c00a986 */ /* 0x0007e2000c10110e */
[C---:B------:R-:W-:Y:S02]  /*dc50*/  ISETP.LT.OR P2, PT, R41.reuse, 0x22, !P1 ;  /* 0x000000222900780c */ /* 0x040fe40004f41670 */
[----:B0-----:R-:W-:Y:S01]  /*dc60*/  F2FP.SATFINITE.E4M3.F32.PACK_AB_MERGE_C R25, RZ, R22, RZ ;  /* 0x00000016ff19723e */ /* 0x001fe200048070ff */
[----:B------:R-:W2:Y:S04]  /*dc70*/  LDL.LU R222, [R1+0x1c] ;  /* 0x00001c0001de7983 */ /* 0x000ea80000300800 */
[----:B------:R-:W-:Y:S01]  /*dc80*/  @!P3 STG.E.U8 desc[UR14][R28.64+0x18], R25 ;  /* 0x000018191c00b986 */ /* 0x000fe2000c10110e */
[C---:B------:R-:W-:Y:S02]  /*dc90*/  ISETP.LT.OR P3, PT, R41.reuse, 0x21, !P1 ;  /* 0x000000212900780c */ /* 0x040fe40004f61670 */
[----:B-1----:R-:W-:Y:S01]  /*dca0*/  F2FP.SATFINITE.E4M3.F32.PACK_AB_MERGE_C R23, RZ, R18, RZ ;  /* 0x00000012ff17723e */ /* 0x002fe200048070ff */
[----:B------:R-:W-:Y:S01]  /*dcb0*/  @!P5 STG.E.U8 desc[UR14][R30.64+0x18], R27 ;  /* 0x0000181b1e00d986 */ /* 0x000fe2000c10110e */
[----:B------:R-:W-:-:S02]  /*dcc0*/  ISETP.LT.OR P5, PT, R41, 0x21, !P0 ;  /* 0x000000212900780c */ /* 0x000fc400047a1670 */
[----:B---3--:R-:W-:Y:S01]  /*dcd0*/  F2FP.SATFINITE.E4M3.F32.PACK_AB_MERGE_C R21, RZ, R16, RZ ;  /* 0x00000010ff15723e */ /* 0x008fe200048070ff */
[----:B------:R0:W-:Y:S01]  /*dce0*/  @!P6 STG.E.U8 desc[UR14][R30.64+0x19], R19 ;  /* 0x000019131e00e986 */ /* 0x0001e2000c10110e */
[----:B------:R-:W-:-:S03]  /*dcf0*/  ISETP.LT.OR P6, PT, R41, 0x22, !P0 ;  /* 0x000000222900780c */ /* 0x000fc600047c1670 */
[----:B------:R1:W-:Y:S01]  /*dd00*/  @!P2 STG.E.U8 desc[UR14][R28.64+0x21], R17 ;  /* 0x000021111c00a986 */ /* 0x0003e2000c10110e */
[----:B------:R-:W-:-:S03]  /*dd10*/  ISETP.LT.OR P2, PT, R41, 0x2a, !P1 ;  /* 0x0000002a2900780c */ /* 0x000fc60004f41670 */
[----:B------:R-:W-:Y:S01]  /*dd20*/  @!P3 STG.E.U8 desc[UR14][R28.64+0x20], R23 ;  /* 0x000020171c00b986 */ /* 0x000fe2000c10110e */
[----:B------:R-:W-:-:S03]  /*dd30*/  ISETP.LT.OR P3, PT, R41, 0x29, !P1 ;  /* 0x000000292900780c */ /* 0x000fc60004f61670 */
[----:B------:R-:W-:Y:S01]  /*dd40*/  @!P5 STG.E.U8 desc[UR14][R30.64+0x20], R21 ;  /* 0x000020151e00d986 */ /* 0x000fe2000c10110e */
[C---:B------:R-:W-:Y:S02]  /*dd50*/  ISETP.LT.OR P5, PT, R41.reuse, 0x29, !P0 ;  /* 0x000000292900780c */ /* 0x040fe400047a1670 */
[----:B0-----:R-:W-:Y:S01]  /*dd60*/  F2FP.SATFINITE.E4M3.F32.PACK_AB_MERGE_C R19, RZ, R14, RZ ;  /* 0x0000000eff13723e */ /* 0x001fe200048070ff */
[----:B------:R0:W-:Y:S01]  /*dd70*/  @!P6 STG.E.U8 desc[UR14][R30.64+0x21], R15 ;  /* 0x0000210f1e00e986 */ /* 0x0001e2000c10110e */
[C---:B------:R-:W-:Y:S02]  /*dd80*/  ISETP.LT.OR P6, PT, R41.reuse, 0x2a, !P0 ;  /* 0x0000002a2900780c */ /* 0x040fe400047c1670 */
[----:B-1----:R-:W-:Y:S01]  /*dd90*/  F2FP.SATFINITE.E4M3.F32.PACK_AB_MERGE_C R17, RZ, R12, RZ ;  /* 0x0000000cff11723e */ /* 0x002fe200048070ff */
        /* <DEDUP_REMOVED lines=15> */
[----:B0-----:R-:W-:Y:S02]  /*de90*/  F2FP.SATFINITE.E4M3.F32.PACK_AB_MERGE_C R11, RZ, R6, RZ ;  /* 0x00000006ff0b723e */ /* 0x001fe400048070ff */
[C---:B------:R-:W-:Y:S01]  /*dea0*/  ISETP.LT.OR P5, PT, R41.reuse, 0x39, !P0 ;  /* 0x000000392900780c */ /* 0x040fe200047a1670 */
[----:B------:R0:W-:Y:S01]  /*deb0*/  @!P6 STG.E.U8 desc[UR14][R30.64+0x31], R7 ;  /* 0x000031071e00e986 */ /* 0x0001e2000c10110e */
[----:B-1----:R-:W-:Y:S02]  /*dec0*/  F2FP.SATFINITE.E4M3.F32.PACK_AB_MERGE_C R9, RZ, R4, RZ ;  /* 0x00000004ff09723e */ /* 0x002fe400048070ff */
[----:B------:R-:W-:Y:S01]  /*ded0*/  ISETP.LT.OR P6, PT, R41, 0x3a, !P0 ;  /* 0x0000003a2900780c */ /* 0x000fe200047c1670 */
[----:B------:R1:W-:Y:S04]  /*dee0*/  @!P2 STG.E.U8 desc[UR14][R28.64+0x39], R5 ;  /* 0x000039051c00a986 */ /* 0x0003e8000c10110e */
[----:B------:R3:W-:Y:S01]  /*def0*/  @!P3 STG.E.U8 desc[UR14][R28.64+0x38], R11 ;  /* 0x0000380b1c00b986 */ /* 0x0007e2000c10110e */
[----:B------:R-:W-:Y:S01]  /*df00*/  FMUL R4, R227, UR20 ;  /* 0x00000014e3047c20 */ /* 0x000fe20008400000 */
[----:B------:R-:W-:-:S02]  /*df10*/  ISETP.LT.OR P3, PT, R41, 0x41, !P1 ;  /* 0x000000412900780c */ /* 0x000fc40004f61670 */
[----:B0-----:R-:W-:Y:S02]  /*df20*/  F2FP.SATFINITE.E4M3.F32.PACK_AB_MERGE_C R7, RZ, R3, RZ ;  /* 0x00000003ff07723e */ /* 0x001fe400048070ff */
[----:B-1----:R-:W-:Y:S01]  /*df30*/  F2FP.SATFINITE.E4M3.F32.PACK_AB_MERGE_C R5, RZ, R0, RZ ;  /* 0x00000000ff05723e */ /* 0x002fe200048070ff */
[----:B------:R-:W-:Y:S01]  /*df40*/  FMUL R0, R223, UR20 ;  /* 0x00000014df007c20 */ /* 0x000fe20008400000 */
[----:B------:R-:W-:Y:S01]  /*df50*/  ISETP.LT.OR P2, PT, R41, 0x42, !P1 ;  /* 0x000000422900780c */ /* 0x000fe20004f41670 */
[----:B------:R-:W2:Y:S01]  /*df60*/  LDL.LU R223, [R1+0x20] ;  /* 0x0000200001df7983 */ /* 0x000ea20000300800 */
[----:B---3--:R-:W-:Y:S02]  /*df70*/  F2FP.SATFINITE.E4M3.F32.PACK_AB_MERGE_C R11, RZ, R2, RZ ;  /* 0x00000002ff0b723e */ /* 0x008fe400048070ff */
[----:B------:R-:W-:Y:S01]  /*df80*/  F2FP.SATFINITE.E4M3.F32.PACK_AB_MERGE_C R13, RZ, R0, RZ ;  /* 0x00000000ff0d723e */ /* 0x000fe200048070ff */
[----:B----4-:R-:W-:Y:S01]  /*df90*/  FMUL R0, R225, UR20 ;  /* 0x00000014e1007c20 */ /* 0x010fe20008400000 */
[----:B------:R-:W-:Y:S01]  /*dfa0*/  FMUL R2, R224, UR20 ;  /* 0x00000014e0027c20 */ /* 0x000fe20008400000 */
[----:B------:R-:W3:Y:S04]  /*dfb0*/  LDL.LU R225, [R1+0x24] ;  /* 0x0000240001e17983 */ /* 0x000ee80000300800 */
[----:B------:R-:W4:Y:S01]  /*dfc0*/  LDL.LU R224, [R1+0x28] ;  /* 0x0000280001e07983 */ /* 0x000f220000300800 */
[----:B------:R-:W-:-:S03]  /*dfd0*/  FMUL R3, R226, UR20 ;  /* 0x00000014e2037c20 */ /* 0x000fc60008400000 */
[----:B------:R-:W4:Y:S04]  /*dfe0*/  LDL.LU R226, [R1+0x2c] ;  /* 0x00002c0001e27983 */ /* 0x000f280000300800 */
[----:B------:R-:W4:Y:S04]  /*dff0*/  LDL.LU R227, [R1+0x30] ;  /* 0x0000300001e37983 */ /* 0x000f280000300800 */
[----:B------:R-:W-:Y:S01]  /*e000*/  @!P5 STG.E.U8 desc[UR14][R30.64+0x38], R9 ;  /* 0x000038091e00d986 */ /* 0x000fe2000c10110e */
[----:B------:R-:W-:-:S03]  /*e010*/  ISETP.LT.OR P5, PT, R41, 0x41, !P0 ;  /* 0x000000412900780c */ /* 0x000fc600047a1670 */
[----:B------:R0:W-:Y:S01]  /*e020*/  @!P6 STG.E.U8 desc[UR14][R30.64+0x39], R7 ;  /* 0x000039071e00e986 */ /* 0x0001e2000c10110e */
[----:B------:R-:W-:-:S03]  /*e030*/  ISETP.LT.OR P6, PT, R41, 0x42, !P0 ;  /* 0x000000422900780c */ /* 0x000fc600047c1670 */
[----:B------:R-:W-:Y:S01]  /*e040*/  @!P3 STG.E.U8 desc[UR14][R28.64+0x40], R11 ;  /* 0x0000400b1c00b986 */ /* 0x000fe2000c10110e */
[----:B------:R-:W-:-:S03]  /*e050*/  ISETP.LT.OR P3, PT, R41, 0x49, !P1 ;  /* 0x000000492900780c */ /* 0x000fc60004f61670 */
[----:B------:R1:W-:Y:S01]  /*e060*/  @!P2 STG.E.U8 desc[UR14][R28.64+0x41], R5 ;  /* 0x000041051c00a986 */ /* 0x0003e2000c10110e */
[----:B0-----:R-:W-:-:S03]  /*e070*/  F2FP.SATFINITE.E4M3.F32.PACK_AB_MERGE_C R7, RZ, R0, RZ ;  /* 0x00000000ff07723e */ /* 0x001fc600048070ff */
[----:B------:R-:W-:Y:S01]  /*e080*/  @!P5 STG.E.U8 desc[UR14][R30.64+0x40], R13 ;  /* 0x0000400d1e00d986 */ /* 0x000fe2000c10110e */
[C---:B------:R-:W-:Y:S02]  /*e090*/  ISETP.LT.OR P2, PT, R41.reuse, 0x4a, !P1 ;  /* 0x0000004a2900780c */ /* 0x040fe40004f41670 */
[----:B-1----:R-:W-:Y:S01]  /*e0a0*/  F2FP.SATFINITE.E4M3.F32.PACK_AB_MERGE_C R5, RZ, R2, RZ ;  /* 0x00000002ff05723e */ /* 0x002fe200048070ff */
[----:B------:R0:W-:Y:S01]  /*e0b0*/  @!P6 STG.E.U8 desc[UR14][R30.64+0x41], R7 ;  /* 0x000041071e00e986 */ /* 0x0001e2000c10110e */
[C---:B------:R-:W-:Y:S02]  /*e0c0*/  ISETP.LT.OR P5, PT, R41.reuse, 0x49, !P0 ;  /* 0x000000492900780c */ /* 0x040fe400047a1670 */
[C---:B------:R-:W-:Y:S01]  /*e0d0*/  ISETP.LT.OR P6, PT, R41.reuse, 0x4a, !P0 ;  /* 0x0000004a2900780c */ /* 0x040fe200047c1670 */
[----:B------:R1:W-:Y:S01]  /*e0e0*/  @!P3 STG.E.U8 desc[UR14][R28.64+0x48], R5 ;  /* 0x000048051c00b986 */ /* 0x0003e2000c10110e */
[----:B------:R-:W-:Y:S02]  /*e0f0*/  ISETP.LT.OR P3, PT, R41, 0x51, !P1 ;  /* 0x000000512900780c */ /* 0x000fe40004f61670 */
[----:B------:R-:W-:-:S02]  /*e100*/  F2FP.SATFINITE.E4M3.F32.PACK_AB_MERGE_C R9, RZ, R3, RZ ;  /* 0x00000003ff09723e */ /* 0x000fc400048070ff */
[----:B------:R-:W-:-:S03]  /*e110*/  F2FP.SATFINITE.E4M3.F32.PACK_AB_MERGE_C R11, RZ, R4, RZ ;  /* 0x00000004ff0b723e */ /* 0x000fc600048070ff */
[----:B------:R1:W-:Y:S04]  /*e120*/  @!P2 STG.E.U8 desc[UR14][R28.64+0x49], R9 ;  /* 0x000049091c00a986 */ /* 0x0003e8000c10110e */
[----:B------:R-:W-:Y:S01]  /*e130*/  @!P5 STG.E.U8 desc[UR14][R30.64+0x48], R11 ;  /* 0x0000480b1e00d986 */ /* 0x000fe2000c10110e */
[----:B------:R-:W-:-:S03]  /*e140*/  FMUL R0, R221, UR20 ;  /* 0x00000014dd007c20 */ /* 0x000fc60008400000 */
[----:B------:R-:W4:Y:S02]  /*e150*/  LDL.LU R221, [R1+0x34] ;  /* 0x0000340001dd7983 */ /* 0x000f240000300800 */
[----:B0-----:R-:W-:-:S05]  /*e160*/  F2FP.SATFINITE.E4M3.F32.PACK_AB_MERGE_C R7, RZ, R0, RZ ;  /* 0x00000000ff07723e */ /* 0x001fca00048070ff */
[----:B------:R-:W-:Y:S01]  /*e170*/  @!P6 STG.E.U8 desc[UR14][R30.64+0x49], R7 ;  /* 0x000049071e00e986 */ /* 0x000fe2000c10110e */
[----:B--2---:R-:W-:-:S03]  /*e180*/  FMUL R2, R220, UR20 ;  /* 0x00000014dc027c20 */ /* 0x004fc60008400000 */
[----:B------:R-:W2:Y:S02]  /*e190*/  LDL.LU R220, [R1+0x38] ;  /* 0x0000380001dc7983 */ /* 0x000ea40000300800 */
[----:B-1----:R-:W-:-:S05]  /*e1a0*/  F2FP.SATFINITE.E4M3.F32.PACK_AB_MERGE_C R5, RZ, R2, RZ ;  /* 0x00000002ff05723e */ /* 0x002fca00048070ff */
[----:B------:R0:W-:Y:S01]  /*e1b0*/  @!P3 STG.E.U8 desc[UR14][R28.64+0x50], R5 ;  /* 0x000050051c00b986 */ /* 0x0001e2000c10110e */
[----:B------:R-:W-:-:S03]  /*e1c0*/  FMUL R3, R222, UR20 ;  /* 0x00000014de037c20 */ /* 0x000fc60008400000 */
[----:B------:R-:W2:Y:S02]  /*e1d0*/  LDL.LU R222, [R1+0x3c] ;  /* 0x00003c0001de7983 */ /* 0x000ea40000300800 */
[----:B------:R-:W-:Y:S01]  /*e1e0*/  F2FP.SATFINITE.E4M3.F32.PACK_AB_MERGE_C R9, RZ, R3, RZ ;  /* 0x00000003ff09723e */ /* 0x000fe200048070ff */
[----:B------:R-:W-:Y:S02]  /*e1f0*/  FMUL R0, R223, UR20 ;  /* 0x00000014df007c20 */ /* 0x000fe40008400000 */
[----:B------:R-:W2:Y:S03]  /*e200*/  LDL.LU R223, [R1+0x40] ;  /* 0x0000400001df7983 */ /* 0x000ea60000300800 */
[----:B------:R-:W-:Y:S01]  /*e210*/  F2FP.SATFINITE.E4M3.F32.PACK_AB_MERGE_C R13, RZ, R0, RZ ;  /* 0x00000000ff0d723e */ /* 0x000fe200048070ff */
[----:B---3--:R-:W-:Y:S02]  /*e220*/  FMUL R2, R225, UR20 ;  /* 0x00000014e1027c20 */ /* 0x008fe40008400000 */
[----:B------:R-:W3:Y:S01]  /*e230*/  LDL.LU R225, [R1+0x44] ;  /* 0x0000440001e17983 */ /* 0x000ee20000300800 */
[----:B----4-:R-:W-:-:S03]  /*e240*/  FMUL R0, R224, UR20 ;  /* 0x00000014e0007c20 */ /* 0x010fc60008400000 */
[----:B------:R-:W4:Y:S01]  /*e250*/  LDL.LU R224, [R1+0x48] ;  /* 0x0000480001e07983 */ /* 0x000f220000300800 */
[----:B------:R-:W-:Y:S01]  /*e260*/  FMUL R3, R226, UR20 ;  /* 0x00000014e2037c20 */ /* 0x000fe20008400000 */
[----:B0-----:R-:W-:Y:S02]  /*e270*/  F2FP.SATFINITE.E4M3.F32.PACK_AB_MERGE_C R5, RZ, R0, RZ ;  /* 0x00000000ff05723e */ /* 0x001fe400048070ff */
[----:B------:R-:W4:Y:S01]  /*e280*/  LDL.LU R226, [R1+0x4c] ;  /* 0x00004c0001e27983 */ /* 0x000f220000300800 */
[----:B------:R-:W-:-:S03]  /*e290*/  FMUL R0, R227, UR20 ;  /* 0x00000014e3007c20 */ /* 0x000fc60008400000 */
[----:B------:R-:W4:Y:S01]  /*e2a0*/  LDL.LU R227, [R1+0x50] ;  /* 0x0000500001e37983 */ /* 0x000f220000300800 */
[C---:B------:R-:W-:Y:S02]  /*e2b0*/  ISETP.LT.OR P2, PT, R41.reuse, 0x52, !P1 ;  /* 0x000000522900780c */ /* 0x040fe40004f41670 */
[C---:B------:R-:W-:Y:S01]  /*e2c0*/  ISETP.LT.OR P6, PT, R41.reuse, 0x52, !P0 ;  /* 0x000000522900780c */ /* 0x040fe200047c1670 */
[----:B------:R-:W4:Y:S01]  /*e2d0*/  LDL.LU R219, [R1+0x54] ;  /* 0x0000540001db7983 */ /* 0x000f220000300800 */
[C---:B------:R-:W-:Y:S02]  /*e2e0*/  ISETP.LT.OR P5, PT, R41.reuse, 0x51, !P0 ;  /* 0x000000512900780c */ /* 0x040fe400047a1670 */
[----:B------:R-:W-:Y:S02]  /*e2f0*/  ISETP.LT.OR P3, PT, R41, 0x59, !P1 ;  /* 0x000000592900780c */ /* 0x000fe40004f61670 */
[----:B------:R-:W-:Y:S02]  /*e300*/  F2FP.SATFINITE.E4M3.F32.PACK_AB_MERGE_C R7, RZ, R2, RZ ;  /* 0x00000002ff07723e */ /* 0x000fe400048070ff */
[----:B------:R-:W-:-:S03]  /*e310*/  F2FP.SATFINITE.E4M3.F32.PACK_AB_MERGE_C R11, RZ, R0, RZ ;  /* 0x00000000ff0b723e */ /* 0x000fc600048070ff */
[----:B------:R0:W-:Y:S01]  /*e320*/  @!P2 STG.E.U8 desc[UR14][R28.64+0x51], R9 ;  /* 0x000051091c00a986 */ /* 0x0001e2000c10110e */
[----:B------:R-:W-:-:S03]  /*e330*/  ISETP.LT.OR P2, PT, R41, 0x5a, !P1 ;  /* 0x0000005a2900780c */ /* 0x000fc60004f41670 */
[----:B------:R-:W-:Y:S01]  /*e340*/  @!P6 STG.E.U8 desc[UR14][R30.64+0x51], R7 ;  /* 0x000051071e00e986 */ /* 0x000fe2000c10110e */
[----:B------:R-:W-:-:S03]  /*e350*/  ISETP.LT.OR P6, PT, R41, 0x5a, !P0 ;  /* 0x0000005a2900780c */ /* 0x000fc600047c1670 */
[----:B------:R-:W-:Y:S01]  /*e360*/  @!P5 STG.E.U8 desc[UR14][R30.64+0x50], R13 ;  /* 0x0000500d1e00d986 */ /* 0x000fe2000c10110e */
[----:B0-----:R-:W-:-:S03]  /*e370*/  F2FP.SATFINITE.E4M3.F32.PACK_AB_MERGE_C R9, RZ, R3, RZ ;  /* 0x00000003ff09723e */ /* 0x001fc600048070ff */
[----:B------:R0:W-:Y:S04]  /*e380*/  @!P3 STG.E.U8 desc[UR14][R28.64+0x58], R5 ;  /* 0x000058051c00b986 */ /* 0x0001e8000c10110e */
[----:B------:R1:W-:Y:S01]  /*e390*/  @!P2 STG.E.U8 desc[UR14][R28.64+0x59], R9 ;  /* 0x000059091c00a986 */ /* 0x0003e2000c10110e */
[----:B------:R-:W-:-:S03]  /*e3a0*/  FMUL R0, R221, UR20 ;  /* 0x00000014dd007c20 */ /* 0x000fc60008400000 */
[----:B------:R-:W4:Y:S02]  /*e3b0*/  LDL.LU R221, [R1+0x58] ;  /* 0x0000580001dd7983 */ /* 0x000f240000300800 */
[----:B0-----:R-:W-:-:S05]  /*e3c0*/  F2FP.SATFINITE.E4M3.F32.PACK_AB_MERGE_C R5, RZ, R0, RZ ;  /* 0x00000000ff05723e */ /* 0x001fca00048070ff */
[----:B------:R0:W-:Y:S01]  /*e3d0*/  @!P6 STG.E.U8 desc[UR14][R30.64+0x59], R5 ;  /* 0x000059051e00e986 */ /* 0x0001e2000c10110e */
[----:B--2---:R-:W-:-:S03]  /*e3e0*/  FMUL R2, R220, UR20 ;  /* 0x00000014dc027c20 */ /* 0x004fc60008400000 */
[----:B------:R-:W2:Y:S02]  /*e3f0*/  LDL.LU R220, [R1+0x5c] ;  /* 0x00005c0001dc7983 */ /* 0x000ea40000300800 */
[----:B------:R-:W-:Y:S01]  /*e400*/  F2FP.SATFINITE.E4M3.F32.PACK_AB_MERGE_C R7, RZ, R2, RZ ;  /* 0x00000002ff07723e */ /* 0x000fe200048070ff */
[----:B------:R-:W-:Y:S02]  /*e410*/  FMUL R3, R222, UR20 ;  /* 0x00000014de037c20 */ /* 0x000fe40008400000 */
[----:B------:R-:W2:Y:S03]  /*e420*/  LDL.LU R222, [R1+0x60] ;  /* 0x0000600001de7983 */ /* 0x000ea60000300800 */
[----:B-1----:R-:W-:Y:S01]  /*e430*/  F2FP.SATFINITE.E4M3.F32.PACK_AB_MERGE_C R9, RZ, R3, RZ ;  /* 0x00000003ff09723e */ /* 0x002fe200048070ff */
[----:B------:R-:W-:Y:S02]  /*e440*/  FMUL R4, R223, UR20 ;  /* 0x00000014df047c20 */ /* 0x000fe40008400000 */
[----:B------:R-:W2:Y:S01]  /*e450*/  LDL.LU R223, [R1+0x64] ;  /* 0x0000640001df7983 */ /* 0x000ea20000300800 */
[----:B---3--:R-:W-:-:S03]  /*e460*/  FMUL R0, R225, UR20 ;  /* 0x00000014e1007c20 */ /* 0x008fc60008400000 */
[----:B------:R-:W3:Y:S01]  /*e470*/  LDL.LU R225, [R1+0x68] ;  /* 0x0000680001e17983 */ /* 0x000ee20000300800 */
[----:B----4-:R-:W-:Y:S01]  /*e480*/  FMUL R2, R224, UR20 ;  /* 0x00000014e0027c20 */ /* 0x010fe20008400000 */
[----:B0-----:R-:W-:Y:S02]  /*e490*/  F2FP.SATFINITE.E4M3.F32.PACK_AB_MERGE_C R5, RZ, R0, RZ ;  /* 0x00000000ff05723e */ /* 0x001fe400048070ff */
[----:B------:R-:W4:Y:S01]  /*e4a0*/  LDL.LU R224, [R1+0x6c] ;  /* 0x00006c0001e07983 */ /* 0x000f220000300800 */
[----:B------:R-:W-:-:S03]  /*e4b0*/  FMUL R3, R226, UR20 ;  /* 0x00000014e2037c20 */ /* 0x000fc60008400000 */
[----:B------:R-:W4:Y:S01]  /*e4c0*/  LDL.LU R226, [R1+0x70] ;  /* 0x0000700001e27983 */ /* 0x000f220000300800 */
[----:B------:R-:W-:-:S03]  /*e4d0*/  FMUL R0, R227, UR20 ;  /* 0x00000014e3007c20 */ /* 0x000fc60008400000 */
[----:B------:R-:W4:Y:S01]  /*e4e0*/  LDL.LU R227, [R1+0x74] ;  /* 0x0000740001e37983 */ /* 0x000f220000300800 */
[C---:B------:R-:W-:Y:S02]  /*e4f0*/  ISETP.LT.OR P5, PT, R41.reuse, 0x59, !P0 ;  /* 0x000000592900780c */ /* 0x040fe400047a1670 */
[C---:B------:R-:W-:Y:S02]  /*e500*/  ISETP.LT.OR P2, PT, R41.reuse, 0x62, !P1 ;  /* 0x000000622900780c */ /* 0x040fe40004f41670 */
[C---:B------:R-:W-:Y:S02]  /*e510*/  ISETP.LT.OR P3, PT, R41.reuse, 0x61, !P1 ;  /* 0x000000612900780c */ /* 0x040fe40004f61670 */
[----:B------:R-:W-:-:S07]  /*e520*/  ISETP.LT.OR P6, PT, R41, 0x62, !P0 ;  /* 0x000000622900780c */ /* 0x000fce00047c1670 */
[----:B------:R-:W-:Y:S01]  /*e530*/  @!P5 STG.E.U8 desc[UR14][R30.64+0x58], R11 ;  /* 0x0000580b1e00d986 */ /* 0x000fe2000c10110e */
[----:B------:R-:W-:-:S03]  /*e540*/  ISETP.LT.OR P5, PT, R41, 0x61, !P0 ;  /* 0x000000612900780c */ /* 0x000fc600047a1670 */
[----:B------:R0:W-:Y:S01]  /*e550*/  @!P2 STG.E.U8 desc[UR14][R28.64+0x61], R9 ;  /* 0x000061091c00a986 */ /* 0x0001e2000c10110e */
[----:B------:R-:W-:-:S03]  /*e560*/  ISETP.LT.OR P2, PT, R41, 0x6a, !P1 ;  /* 0x0000006a2900780c */ /* 0x000fc60004f41670 */
[----:B------:R1:W-:Y:S01]  /*e570*/  @!P3 STG.E.U8 desc[UR14][R28.64+0x60], R7 ;  /* 0x000060071c00b986 */ /* 0x0003e2000c10110e */
[----:B------:R-:W-:Y:S02]  /*e580*/  ISETP.LT.OR P3, PT, R41, 0x69, !P1 ;  /* 0x000000692900780c */ /* 0x000fe40004f61670 */
[----:B------:R-:W-:Y:S01]  /*e590*/  F2FP.SATFINITE.E4M3.F32.PACK_AB_MERGE_C R13, RZ, R4, RZ ;  /* 0x00000004ff0d723e */ /* 0x000fe200048070ff */
[----:B------:R1:W-:Y:S01]  /*e5a0*/  @!P6 STG.E.U8 desc[UR14][R30.64+0x61], R5 ;  /* 0x000061051e00e986 */ /* 0x0003e2000c10110e */
[----:B0-----:R-:W-:-:S03]  /*e5b0*/  F2FP.SATFINITE.E4M3.F32.PACK_AB_MERGE_C R9, RZ, R3, RZ ;  /* 0x00000003ff09723e */ /* 0x001fc600048070ff */
[----:B------:R-:W-:Y:S01]  /*e5c0*/  @!P5 STG.E.U8 desc[UR14][R30.64+0x60], R13 ;  /* 0x0000600d1e00d986 */ /* 0x000fe2000c10110e */
[----:B-1----:R-:W-:-:S03]  /*e5d0*/  F2FP.SATFINITE.E4M3.F32.PACK_AB_MERGE_C R7, RZ, R2, RZ ;  /* 0x00000002ff07723e */ /* 0x002fc600048070ff */
[----:B------:R-:W-:Y:S01]  /*e5e0*/  @!P2 STG.E.U8 desc[UR14][R28.64+0x69], R9 ;  /* 0x000069091c00a986 */ /* 0x000fe2000c10110e */
[C---:B------:R-:W-:Y:S02]  /*e5f0*/  ISETP.LT.OR P5, PT, R41.reuse, 0x69, !P0 ;  /* 0x000000692900780c */ /* 0x040fe400047a1670 */
[C---:B------:R-:W-:Y:S01]  /*e600*/  ISETP.LT.OR P6, PT, R41.reuse, 0x6a, !P0 ;  /* 0x0000006a2900780c */ /* 0x040fe200047c1670 */
[----:B------:R0:W-:Y:S01]  /*e610*/  @!P3 STG.E.U8 desc[UR14][R28.64+0x68], R7 ;  /* 0x000068071c00b986 */ /* 0x0001e2000c10110e */
[----:B------:R-:W-:Y:S01]  /*e620*/  ISETP.LT.OR P2, PT, R41, 0x72, !P1 ;  /* 0x000000722900780c */ /* 0x000fe20004f41670 */
[----:B------:R-:W-:Y:S01]  /*e630*/  FMUL R2, R219, UR20 ;  /* 0x00000014db027c20 */ /* 0x000fe20008400000 */
[----:B------:R-:W-:Y:S02]  /*e640*/  ISETP.LT.OR P3, PT, R41, 0x71, !P1 ;  /* 0x000000712900780c */ /* 0x000fe40004f61670 */
[----:B------:R-:W-:Y:S02]  /*e650*/  F2FP.SATFINITE.E4M3.F32.PACK_AB_MERGE_C R11, RZ, R0, RZ ;  /* 0x00000000ff0b723e */ /* 0x000fe400048070ff */
[----:B------:R-:W-:-:S03]  /*e660*/  F2FP.SATFINITE.E4M3.F32.PACK_AB_MERGE_C R5, RZ, R2, RZ ;  /* 0x00000002ff05723e */ /* 0x000fc600048070ff */
[----:B------:R-:W-:Y:S01]  /*e670*/  @!P5 STG.E.U8 desc[UR14][R30.64+0x68], R11 ;  /* 0x0000680b1e00d986 */ /* 0x000fe2000c10110e */
[----:B------:R-:W-:-:S03]  /*e680*/  ISETP.LT.OR P5, PT, R41, 0x71, !P0 ;  /* 0x000000712900780c */ /* 0x000fc600047a1670 */
[----:B------:R-:W-:Y:S01]  /*e690*/  @!P6 STG.E.U8 desc[UR14][R30.64+0x69], R5 ;  /* 0x000069051e00e986 */ /* 0x000fe2000c10110e */
[----:B------:R-:W-:Y:S01]  /*e6a0*/  ISETP.LT.OR P6, PT, R41, 0x72, !P0 ;  /* 0x000000722900780c */ /* 0x000fe200047c1670 */
[----:B------:R-:W-:-:S05]  /*e6b0*/  FMUL R0, R221, UR20 ;  /* 0x00000014dd007c20 */ /* 0x000fca0008400000 */
[----:B0-----:R-:W-:-:S05]  /*e6c0*/  F2FP.SATFINITE.E4M3.F32.PACK_AB_MERGE_C R7, RZ, R0, RZ ;  /* 0x00000000ff07723e */ /* 0x001fca00048070ff */
[----:B------:R0:W-:Y:S01]  /*e6d0*/  @!P3 STG.E.U8 desc[UR14][R28.64+0x70], R7 ;  /* 0x000070071c00b986 */ /* 0x0001e2000c10110e */
[C---:B------:R-:W-:Y:S02]  /*e6e0*/  ISETP.LT.OR P3, PT, R41.reuse, 0x79, !P0 ;  /* 0x000000792900780c */ /* 0x040fe40004761670 */
[----:B------:R-:W-:Y:S01]  /*e6f0*/  ISETP.LT.OR P0, PT, R41, 0x7a, !P0 ;  /* 0x0000007a2900780c */ /* 0x000fe20004701670 */
[----:B--2---:R-:W-:-:S05]  /*e700*/  FMUL R3, R220, UR20 ;  /* 0x00000014dc037c20 */ /* 0x004fca0008400000 */
[----:B------:R-:W-:-:S05]  /*e710*/  F2FP.SATFINITE.E4M3.F32.PACK_AB_MERGE_C R9, RZ, R3, RZ ;  /* 0x00000003ff09723e */ /* 0x000fca00048070ff */
[----:B------:R1:W-:Y:S01]  /*e720*/  @!P2 STG.E.U8 desc[UR14][R28.64+0x71], R9 ;  /* 0x000071091c00a986 */ /* 0x0003e2000c10110e */
[C---:B------:R-:W-:Y:S02]  /*e730*/  ISETP.LT.OR P2, PT, R41.reuse, 0x79, !P1 ;  /* 0x000000792900780c */ /* 0x040fe40004f41670 */
[----:B------:R-:W-:Y:S01]  /*e740*/  ISETP.LT.OR P1, PT, R41, 0x7a, !P1 ;  /* 0x0000007a2900780c */ /* 0x000fe20004f21670 */
[----:B------:R-:W-:-:S05]  /*e750*/  FMUL R0, R222, UR20 ;  /* 0x00000014de007c20 */ /* 0x000fca0008400000 */
[----:B------:R-:W-:-:S05]  /*e760*/  F2FP.SATFINITE.E4M3.F32.PACK_AB_MERGE_C R13, RZ, R0, RZ ;  /* 0x00000000ff0d723e */ /* 0x000fca00048070ff */
[----:B------:R2:W-:Y:S01]  /*e770*/  @!P5 STG.E.U8 desc[UR14][R30.64+0x70], R13 ;  /* 0x0000700d1e00d986 */ /* 0x0005e2000c10110e */
[----:B------:R-:W-:Y:S01]  /*e780*/  FMUL R0, R223, UR20 ;  /* 0x00000014df007c20 */ /* 0x000fe20008400000 */
[----:B---3--:R-:W-:Y:S01]  /*e790*/  FMUL R2, R225, UR20 ;  /* 0x00000014e1027c20 */ /* 0x008fe20008400000 */
[----:B----4-:R-:W-:-:S03]  /*e7a0*/  FMUL R3, R224, UR20 ;  /* 0x00000014e0037c20 */ /* 0x010fc60008400000 */
[----:B0-----:R-:W-:Y:S01]  /*e7b0*/  F2FP.SATFINITE.E4M3.F32.PACK_AB_MERGE_C R7, RZ, R0, RZ ;  /* 0x00000000ff07723e */ /* 0x001fe200048070ff */
[----:B------:R-:W-:Y:S01]  /*e7c0*/  FMUL R4, R226, UR20 ;  /* 0x00000014e2047c20 */ /* 0x000fe20008400000 */
[----:B------:R-:W-:Y:S01]  /*e7d0*/  FMUL R5, R227, UR20 ;  /* 0x00000014e3057c20 */ /* 0x000fe20008400000 */
[----:B-1----:R-:W-:Y:S02]  /*e7e0*/  F2FP.SATFINITE.E4M3.F32.PACK_AB_MERGE_C R9, RZ, R2, RZ ;  /* 0x00000002ff09723e */ /* 0x002fe400048070ff */
[----:B------:R-:W-:Y:S02]  /*e7f0*/  F2FP.SATFINITE.E4M3.F32.PACK_AB_MERGE_C R3, RZ, R3, RZ ;  /* 0x00000003ff03723e */ /* 0x000fe400048070ff */
[----:B------:R-:W-:Y:S02]  /*e800*/  F2FP.SATFINITE.E4M3.F32.PACK_AB_MERGE_C R11, RZ, R4, RZ ;  /* 0x00000004ff0b723e */ /* 0x000fe400048070ff */
[----:B------:R-:W-:Y:S01]  /*e810*/  F2FP.SATFINITE.E4M3.F32.PACK_AB_MERGE_C R5, RZ, R5, RZ ;  /* 0x00000005ff05723e */ /* 0x000fe200048070ff */
[----:B------:R2:W-:Y:S04]  /*e820*/  @!P6 STG.E.U8 desc[UR14][R30.64+0x71], R7 ;  /* 0x000071071e00e986 */ /* 0x0005e8000c10110e */
[----:B------:R2:W-:Y:S04]  /*e830*/  @!P2 STG.E.U8 desc[UR14][R28.64+0x78], R9 ;  /* 0x000078091c00a986 */ /* 0x0005e8000c10110e */
[----:B------:R2:W-:Y:S04]  /*e840*/  @!P1 STG.E.U8 desc[UR14][R28.64+0x79], R3 ;  /* 0x000079031c009986 */ /* 0x0005e8000c10110e */
[----:B------:R2:W-:Y:S04]  /*e850*/  @!P3 STG.E.U8 desc[UR14][R30.64+0x78], R11 ;  /* 0x0000780b1e00b986 */ /* 0x0005e8000c10110e */
[----:B------:R2:W-:Y:S02]  /*e860*/  @!P0 STG.E.U8 desc[UR14][R30.64+0x79], R5 ;  /* 0x000079051e008986 */ /* 0x0005e4000c10110e */
.L_x_296:
[----:B------:R-:W-:Y:S05]  /*e870*/  BSYNC B0 ;  /* 0x0000000000007941 */ /* 0x000fea0003800000 */
.L_x_38:
[----:B0-2---:R-:W2:Y:S04]  /*e880*/  LDL.LU R3, [R1+0x80] ;  /* 0x0000800001037983 */ /* 0x005ea80000300800 */
[----:B-----5:R-:W2:Y:S01]  /*e890*/  LDL.LU R2, [R1+0x84] ;  /* 0x0000840001027983 */ /* 0x020ea20000300800 */
[----:B------:R-:W-:Y:S01]  /*e8a0*/  ULDC UR6, c[0x0][0xc] ;  /* 0x0000030000067ab9 */ /* 0x000fe20000000800 */
[----:B------:R-:W-:Y:S01]  /*e8b0*/  ULDC UR7, c[0x0][0x10] ;  /* 0x0000040000077ab9 */ /* 0x000fe20000000800 */
[----:B------:R-:W2:Y:S01]  /*e8c0*/  LDC R5, c[0x0][0x14] ;  /* 0x00000500ff057b82 */ /* 0x000ea20000000800 */
[----:B------:R-:W-:Y:S01]  /*e8d0*/  UIMAD.WIDE.U32 UR6, UR6, UR7, URZ ;  /* 0x00000007060672a5 */ /* 0x000fe2000f8e003f */
[----:B------:R-:W-:Y:S01]  /*e8e0*/  PRMT R0, RZ, 0x7610, R0 ;  /* 0x00007610ff007816 */ /* 0x000fe20000000000 */
[----:B------:R-:W-:-:S04]  /*e8f0*/  UMOV UR22, 0xffffffff ;  /* 0xffffffff00167882 */ /* 0x000fc80000000000 */
[----:B--2---:R-:W-:-:S04]  /*e900*/  IMAD.WIDE.U32 R2, R5, UR6, R2 ;  /* 0x0000000605027c25 */ /* 0x004fc8000f8e0002 */
[----:B------:R-:W-:Y:S01]  /*e910*/  IMAD R5, R5, UR7, RZ ;  /* 0x0000000705057c24 */ /* 0x000fe2000f8e02ff */
[----:B------:R-:W-:Y:S01]  /*e920*/  ULDC.64 UR6, c[0x0][0x650] ;  /* 0x0001940000067ab9 */ /* 0x000fe20000000a00 */
[----:B------:R-:W-:Y:S01]  /*e930*/  IMAD.MOV.U32 R19, RZ, RZ, R2 ;  /* 0x000000ffff137224 */ /* 0x000fe200078e0002 */
[----:B------:R-:W-:Y:S01]  /*e940*/  ISETP.GE.U32.AND P0, PT, R2, UR6, PT ;  /* 0x0000000602007c0c */ /* 0x000fe2000bf06070 */
[----:B------:R-:W-:Y:S02]  /*e950*/  IMAD.IADD R22, R3, 0x1, R5 ;  /* 0x0000000103167824 */ /* 0x000fe400078e0205 */
[----:B------:R-:W-:-:S03]  /*e960*/  IMAD.MOV.U32 R2, RZ, RZ, -0x1 ;  /* 0xffffffffff027424 */ /* 0x000fc600078e00ff */
[----:B------:R0:W-:Y:S01]  /*e970*/  STL [R1+0x80], R22 ;  /* 0x0000801601007387 */ /* 0x0001e20000100800 */
[----:B------:R-:W-:-:S03]  /*e980*/  ISETP.GE.U32.AND.EX P0, PT, R22, UR7, PT, P0 ;  /* 0x0000000716007c0c */ /* 0x000fc6000bf06100 */
[----:B------:R0:W-:Y:S04]  /*e990*/  STL [R1+0x84], R19 ;  /* 0x0000841301007387 */ /* 0x0001e80000100800 */
[----:B------:R0:W-:Y:S06]  /*e9a0*/  STL [R1+0x88], R2 ;  /* 0x0000880201007387 */ /* 0x0001ec0000100800 */
[----:B------:R-:W-:Y:S05]  /*e9b0*/  @P0 BRA `(.L_x_297) ;  /* 0x00000004006c0947 */ /* 0x000fea0003800000 */
[----:B------:R-:W2:Y:S01]  /*e9c0*/  S2R R14, SR_CTAID.X ;  /* 0x00000000000e7919 */ /* 0x000ea20000002500 */
[----:B------:R-:W5:Y:S01]  /*e9d0*/  LDC.64 R8, c[0x0][0x628] ;  /* 0x00018a00ff087b82 */ /* 0x000f620000000a00 */
[----:B------:R-:W-:Y:S01]  /*e9e0*/  ULDC UR6, c[0x0][0x150] ;  /* 0x0000540000067ab9 */ /* 0x000fe20000000800 */
[----:B------:R-:W-:Y:S01]  /*e9f0*/  IMAD.MOV.U32 R6, RZ, RZ, R19 ;  /* 0x000000ffff067224 */ /* 0x000fe200078e0013 */
[----:B------:R-:W0:Y:S01]  /*ea00*/  S2R R16, SR_CTAID.Y ;  /* 0x0000000000107919 */ /* 0x000e220000002600 */
[----:B------:R-:W-:-:S04]  /*ea10*/  IMAD.MOV.U32 R7, RZ, RZ, R22 ;  /* 0x000000ffff077224 */ /* 0x000fc800078e0016 */
[----:B------:R-:W0:Y:S08]  /*ea20*/  LDC R17, c[0x0][0x144] ;  /* 0x00005100ff117b82 */ /* 0x000e300000000800 */
[----:B------:R-:W0:Y:S08]  /*ea30*/  LDC R10, c[0x0][0x630] ;  /* 0x00018c00ff0a7b82 */ /* 0x000e300000000800 */
[----:B------:R-:W0:Y:S01]  /*ea40*/  LDC.64 R12, c[0x0][0x620] ;  /* 0x00018800ff0c7b82 */ /* 0x000e220000000a00 */
[----:B-----5:R-:W-:-:S04]  /*ea50*/  ISETP.NE.U32.AND P0, PT, R8, RZ, PT ;  /* 0x000000ff0800720c */ /* 0x020fc80003f05070 */
[----:B------:R-:W-:Y:S02]  /*ea60*/  ISETP.NE.AND.EX P0, PT, R9, RZ, PT, P0 ;  /* 0x000000ff0900720c */ /* 0x000fe40003f05300 */
[----:B--2---:R-:W-:-:S05]  /*ea70*/  I2FP.F32.U32 R0, R14 ;  /* 0x0000000e00007245 */ /* 0x004fca0000201000 */
[----:B------:R-:W-:-:S04]  /*ea80*/  FMUL R0, R0, UR6 ;  /* 0x0000000600007c20 */ /* 0x000fc80008400000 */
[----:B------:R2:W0:Y:S02]  /*ea90*/  F2I.U32.TRUNC.NTZ R15, R0 ;  /* 0x00000000000f7305 */ /* 0x000424000020f000 */
[----:B------:R-:W-:Y:S05]  /*eaa0*/  @!P0 BRA `(.L_x_298) ;  /* 0x0000000000288947 */ /* 0x000fea0003800000 */
[----:B--2---:R-:W2:Y:S02]  /*eab0*/  LDC R0, c[0x0][0x634] ;  /* 0x00018d00ff007b82 */ /* 0x004ea40000000800 */
[----:B--2---:R-:W-:-:S05]  /*eac0*/  IADD3 R7, P0, R19, R0, RZ ;  /* 0x0000000013077210 */ /* 0x004fca0007f1e0ff */
[----:B------:R-:W-:-:S04]  /*ead0*/  IMAD.X R11, RZ, RZ, R22, P0 ;  /* 0x000000ffff0b7224 */ /* 0x000fc800000e0616 */
[----:B0-----:R-:W-:-:S04]  /*eae0*/  IMAD.WIDE.U32 R2, R11, R8, RZ ;  /* 0x000000080b027225 */ /* 0x001fc800078e00ff */
[----:B------:R-:W-:-:S04]  /*eaf0*/  IMAD.WIDE.U32 R4, P0, R7, R9, R2 ;  /* 0x0000000907047225 */ /* 0x000fc80007800002 */
[----:B------:R-:W-:-:S04]  /*eb00*/  IMAD.WIDE.U32 R2, R7, R8, RZ ;  /* 0x0000000807027225 */ /* 0x000fc800078e00ff */
[----:B------:R-:W-:Y:S01]  /*eb10*/  IMAD.X R7, RZ, RZ, RZ, P0 ;  /* 0x000000ffff077224 */ /* 0x000fe200000e06ff */
[----:B------:R-:W-:Y:S01]  /*eb20*/  IADD3 RZ, P0, R3, R4, RZ ;  /* 0x0000000403ff7210 */ /* 0x000fe20007f1e0ff */
[----:B------:R-:W-:-:S04]  /*eb30*/  IMAD.MOV.U32 R6, RZ, RZ, R5 ;  /* 0x000000ffff067224 */ /* 0x000fc800078e0005 */
[----:B------:R-:W-:-:S08]  /*eb40*/  IMAD.WIDE.U32.X R6, R11, R9, R6, P0 ;  /* 0x000000090b067225 */ /* 0x000fd000000e0406 */
.L_x_298:
[-CC-:B0-----:R-:W-:Y:S01]  /*eb50*/  SHF.R.U64 R24, R6, R10.reuse, R7.reuse ;  /* 0x0000000a06187219 */ /* 0x181fe20000001207 */
[----:B------:R-:W0:Y:S01]  /*eb60*/  LDC.64 R20, c[0x0][0x640] ;  /* 0x00019000ff147b82 */ /* 0x000e220000000a00 */
[----:B--2---:R-:W-:Y:S01]  /*eb70*/  SHF.R.U32.HI R0, RZ, R10, R7 ;  /* 0x0000000aff007219 */ /* 0x004fe20000011607 */
[----:B------:R-:W-:Y:S01]  /*eb80*/  IMAD.MOV.U32 R2, RZ, RZ, R19 ;  /* 0x000000ffff027224 */ /* 0x000fe200078e0013 */
[----:B------:R-:W-:Y:S01]  /*eb90*/  IADD3 R5, P0, RZ, -R24, RZ ;  /* 0x80000018ff057210 */ /* 0x000fe20007f1e0ff */
[----:B------:R-:W-:Y:S01]  /*eba0*/  IMAD.MOV R15, RZ, RZ, -R15 ;  /* 0x000000ffff0f7224 */ /* 0x000fe200078e0a0f */
[----:B------:R-:W-:Y:S01]  /*ebb0*/  ULDC UR6, c[0x0][0x154] ;  /* 0x0000550000067ab9 */ /* 0x000fe20000000800 */
[----:B------:R-:W-:Y:S02]  /*ebc0*/  IMAD.MOV.U32 R7, RZ, RZ, 0x1 ;  /* 0x00000001ff077424 */ /* 0x000fe400078e00ff */
[----:B------:R-:W2:Y:S01]  /*ebd0*/  LDC R4, c[0x0][0x618] ;  /* 0x00018600ff047b82 */ /* 0x000ea20000000800 */
[----:B------:R-:W-:-:S02]  /*ebe0*/  IMAD.X R3, RZ, RZ, ~R0, P0 ;  /* 0x000000ffff037224 */ /* 0x000fc400000e0e00 */
[----:B------:R-:W-:Y:S02]  /*ebf0*/  IMAD R15, R17, R15, R14 ;  /* 0x0000000f110f7224 */ /* 0x000fe400078e020e */
[-C--:B------:R-:W-:Y:S02]  /*ec00*/  IMAD R0, R3, R12.reuse, RZ ;  /* 0x0000000c03007224 */ /* 0x080fe400078e02ff */
[----:B------:R-:W-:Y:S01]  /*ec10*/  IMAD.MOV.U32 R3, RZ, RZ, R22 ;  /* 0x000000ffff037224 */ /* 0x000fe200078e0016 */
[----:B------:R-:W5:Y:S01]  /*ec20*/  LDC R6, c[0x0][0x608] ;  /* 0x00018200ff067b82 */ /* 0x000f620000000800 */
[----:B------:R-:W-:-:S04]  /*ec30*/  IMAD.WIDE.U32 R2, R5, R12, R2 ;  /* 0x0000000c05027225 */ /* 0x000fc800078e0002 */
[----:B------:R-:W-:-:S03]  /*ec40*/  IMAD R5, R5, R13, R0 ;  /* 0x0000000d05057224 */ /* 0x000fc600078e0200 */
[----:B------:R-:W1:Y:S01]  /*ec50*/  LDC R18, c[0x0][0x658] ;  /* 0x00019600ff127b82 */ /* 0x000e620000000800 */
[----:B------:R-:W-:Y:S01]  /*ec60*/  I2FP.F32.U32 R0, R16 ;  /* 0x0000001000007245 */ /* 0x000fe20000201000 */
[----:B------:R-:W-:Y:S01]  /*ec70*/  IMAD.IADD R3, R3, 0x1, R5 ;  /* 0x0000000103037824 */ /* 0x000fe200078e0205 */
[----:B0-----:R-:W-:Y:S01]  /*ec80*/  ISETP.NE.U32.AND P0, PT, R20, RZ, PT ;  /* 0x000000ff1400720c */ /* 0x001fe20003f05070 */
[----:B------:R-:W-:Y:S02]  /*ec90*/  IMAD.MOV.U32 R5, RZ, RZ, -0x1 ;  /* 0xffffffffff057424 */ /* 0x000fe400078e00ff */
[----:B------:R-:W-:Y:S02]  /*eca0*/  FMUL R0, R0, UR6 ;  /* 0x0000000600007c20 */ /* 0x000fe40008400000 */
[----:B------:R-:W0:Y:S01]  /*ecb0*/  LDC R13, c[0x0][0x148] ;  /* 0x00005200ff0d7b82 */ /* 0x000e220000000800 */
[----:B--2---:R-:W-:Y:S01]  /*ecc0*/  SHF.R.U64 R10, R2, R4, R3 ;  /* 0x00000004020a7219 */ /* 0x004fe20000001203 */
[----:B------:R2:W0:Y:S01]  /*ecd0*/  F2I.U32.TRUNC.NTZ R12, R0 ;  /* 0x00000000000c7305 */ /* 0x000422000020f000 */
[----:B------:R-:W-:-:S02]  /*ece0*/  ISETP.NE.AND.EX P0, PT, R21, RZ, PT, P0 ;  /* 0x000000ff1500720c */ /* 0x000fc40003f05300 */
[----:B------:R-:W-:-:S03]  /*ecf0*/  SHF.R.U32.HI R3, RZ, R4, R3 ;  /* 0x00000004ff037219 */ /* 0x000fc60000011603 */
[----:B------:R-:W0:Y:S01]  /*ed00*/  LDC R14, c[0x0][0x600] ;  /* 0x00018000ff0e7b82 */ /* 0x000e220000000800 */
[-CC-:B-----5:R-:W-:Y:S02]  /*ed10*/  SHF.R.U64 R8, R10, R6.reuse, R3.reuse ;  /* 0x000000060a087219 */ /* 0x1a0fe40000001203 */
[----:B------:R-:W-:-:S05]  /*ed20*/  SHF.R.U32.HI R3, RZ, R6, R3 ;  /* 0x00000006ff037219 */ /* 0x000fca0000011603 */
[----:B------:R-:W0:Y:S01]  /*ed30*/  LDC R19, c[0x0][0x648] ;  /* 0x00019200ff137b82 */ /* 0x000e220000000800 */
[-CC-:B-1----:R-:W-:Y:S02]  /*ed40*/  SHF.R.U64 R11, R8, R18.reuse, R3.reuse ;  /* 0x00000012080b7219 */ /* 0x182fe40000001203 */
[-C--:B------:R-:W-:Y:S02]  /*ed50*/  SHF.L.U32 R5, R5, R18.reuse, RZ ;  /* 0x0000001205057219 */ /* 0x080fe400000006ff */
[-C--:B------:R-:W-:Y:S01]  /*ed60*/  SHF.R.U32.HI R3, RZ, R18.reuse, R3 ;  /* 0x00000012ff037219 */ /* 0x080fe20000011603 */
[----:B------:R-:W-:Y:S01]  /*ed70*/  IMAD.MOV.U32 R2, RZ, RZ, R11 ;  /* 0x000000ffff027224 */ /* 0x000fe200078e000b */
[----:B------:R-:W-:Y:S01]  /*ed80*/  SHF.L.U32 R40, R7, R18, RZ ;  /* 0x0000001207287219 */ /* 0x000fe200000006ff */
[----:B------:R-:W1:Y:S01]  /*ed90*/  LDC R22, c[0x0][0x638] ;  /* 0x00018e00ff167b82 */ /* 0x000e620000000800 */
[----:B------:R-:W-:-:S07]  /*eda0*/  LOP3.LUT R17, RZ, R5, RZ, 0x33, !PT ;  /* 0x00000005ff117212 */ /* 0x000fce00078e33ff */
[----:B------:R-:W0:Y:S01]  /*edb0*/  LDC R23, c[0x0][0x610] ;  /* 0x00018400ff177b82 */ /* 0x000e220000000800 */
[----:B--2---:R-:W-:Y:S05]  /*edc0*/  @!P0 BRA `(.L_x_299) ;  /* 0x0000000000288947 */ /* 0x004fea0003800000 */
[----:B------:R-:W2:Y:S02]  /*edd0*/  LDC R0, c[0x0][0x64c] ;  /* 0x00019300ff007b82 */ /* 0x000ea40000000800 */
[----:B--2---:R-:W-:-:S05]  /*ede0*/  IADD3 R7, P0, R11, R0, RZ ;  /* 0x000000000b077210 */ /* 0x004fca0007f1e0ff */
        /* <DEDUP_REMOVED lines=8> */
.L_x_299:
[----:B0-----:R-:W-:Y:S01]  /*ee70*/  SHF.R.U64 R0, R2, R19, R3 ;  /* 0x0000001302007219 */ /* 0x001fe20000001203 */
[----:B------:R-:W-:Y:S01]  /*ee80*/  VIADD R3, R14, 0xffffffff ;  /* 0xffffffff0e037836 */ /* 0x000fe20000000000 */
[----:B------:R-:W-:Y:S01]  /*ee90*/  LOP3.LUT R5, R8, R17, RZ, 0xc0, !PT ;  /* 0x0000001108057212 */ /* 0x000fe200078ec0ff */
[----:B------:R-:W-:Y:S01]  /*eea0*/  IMAD.MOV R12, RZ, RZ, -R12 ;  /* 0x000000ffff0c7224 */ /* 0x000fe200078e0a0c */
[----:B------:R-:W-:Y:S01]  /*eeb0*/  R2UR UR22, R24 ;  /* 0x00000000181672ca */ /* 0x000fe200000e0000 */
[----:B------:R-:W-:Y:S01]  /*eec0*/  IMAD.MOV R2, RZ, RZ, -R0 ;  /* 0x000000ffff027224 */ /* 0x000fe200078e0a00 */
[----:B------:R-:W-:Y:S01]  /*eed0*/  LOP3.LUT R3, R10, R3, RZ, 0xc0, !PT ;  /* 0x000000030a037212 */ /* 0x000fe200078ec0ff */
[----:B------:R-:W-:Y:S02]  /*eee0*/  IMAD R40, R40, R0, R5 ;  /* 0x0000000028287224 */ /* 0x000fe400078e0205 */
[----:B------:R-:W-:Y:S02]  /*eef0*/  @P4 IMAD R15, R13, R12, R16 ;  /* 0x0000000c0d0f4224 */ /* 0x000fe400078e0210 */
[----:B-1----:R-:W-:-:S02]  /*ef00*/  IMAD R0, R2, R22, R11 ;  /* 0x0000001602007224 */ /* 0x002fc400078e020b */
[----:B------:R-:W-:Y:S02]  /*ef10*/  IMAD R40, R40, R23, R15 ;  /* 0x0000001728287224 */ /* 0x000fe400078e020f */
[----:B------:R-:W-:Y:S02]  /*ef20*/  IMAD R3, R0, R14, R3 ;  /* 0x0000000e00037224 */ /* 0x000fe400078e0203 */
[----:B------:R-:W-:-:S03]  /*ef30*/  IMAD.MOV.U32 R0, RZ, RZ, 0x1 ;  /* 0x00000001ff007424 */ /* 0x000fc600078e00ff */
[----:B------:R-:W-:Y:S02]  /*ef40*/  SEL R2, R3, R40, !P4 ;  /* 0x0000002803027207 */ /* 0x000fe40006000000 */
[----:B------:R-:W-:-:S03]  /*ef50*/  SEL R40, R40, R3, !P4 ;  /* 0x0000000328287207 */ /* 0x000fc60006000000 */
[----:B------:R2:W-:Y:S04]  /*ef60*/  STL [R1+0x88], R2 ;  /* 0x0000880201007387 */ /* 0x0005e80000100800 */
.L_x_297:
[----:B------:R0:W-:Y:S01]  /*ef70*/  STL [R1+0x8c], R40 ;  /* 0x00008c2801007387 */ /* 0x0001e20000100800 */
[----:B------:R-:W-:-:S13]  /*ef80*/  LOP3.LUT P0, RZ, R0, 0xff, RZ, 0xc0, !PT ;  /* 0x000000ff00ff7812 */ /* 0x000fda000780c0ff */
[----:B0-----:R-:W-:Y:S05]  /*ef90*/  @P0 BRA `(.L_x_300) ;  /* 0xffffff2400100947 */ /* 0x001fea000383ffff */
[----:B------:R-:W-:Y:S05]  /*efa0*/  EXIT ;  /* 0x000000000000794d */ /* 0x000fea0003800000 */
.L_x_8:
[----:B------:R-:W2:Y:S01]  /*efb0*/  LDL R22, [R1+0x84] ;  /* 0x0000840001167983 */ /* 0x000ea20000100800 */
[----:B------:R-:W-:-:S03]  /*efc0*/  ULDC.64 UR4, c[0x0][0x650] ;  /* 0x0001940000047ab9 */ /* 0x000fc60000000a00 */
[----:B0-----:R-:W3:Y:S01]  /*efd0*/  LDL R23, [R1+0x80] ;  /* 0x0000800001177983 */ /* 0x001ee20000100800 */
[----:B------:R-:W-:Y:S01]  /*efe0*/  PRMT R4, RZ, 0x7610, R4 ;  /* 0x00007610ff047816 */ /* 0x000fe20000000004 */
[----:B------:R-:W-:Y:S02]  /*eff0*/  IMAD.MOV.U32 R5, RZ, RZ, -0x1 ;  /* 0xffffffffff057424 */ /* 0x000fe400078e00ff */
[----:B------:R-:W-:Y:S02]  /*f000*/  IMAD.MOV.U32 R7, RZ, RZ, -0x1 ;  /* 0xffffffffff077424 */ /* 0x000fe400078e00ff */
[----:B------:R-:W-:Y:S01]  /*f010*/  IMAD.MOV.U32 R6, RZ, RZ, -0x1 ;  /* 0xffffffffff067424 */ /* 0x000fe200078e00ff */
[----:B--2---:R-:W-:-:S04]  /*f020*/  ISETP.GE.U32.AND P0, PT, R22, UR4, PT ;  /* 0x0000000416007c0c */ /* 0x004fc8000bf06070 */
[----:B---3--:R-:W-:-:S13]  /*f030*/  ISETP.GE.U32.AND.EX P0, PT, R23, UR5, PT, P0 ;  /* 0x0000000517007c0c */ /* 0x008fda000bf06100 */
[----:B------:R-:W-:Y:S05]  /*f040*/  @P0 BRA `(.L_x_301) ;  /* 0x00000004002c0947 */ /* 0x000fea0003800000 */
[----:B------:R-:W0:Y:S01]  /*f050*/  LDC.64 R14, c[0x0][0x628] ;  /* 0x00018a00ff0e7b82 */ /* 0x000e220000000a00 */
[----:B------:R-:W-:Y:S02]  /*f060*/  IMAD.MOV.U32 R8, RZ, RZ, R22 ;  /* 0x000000ffff087224 */ /* 0x000fe400078e0016 */
[----:B------:R-:W-:-:S05]  /*f070*/  IMAD.MOV.U32 R9, RZ, RZ, R23 ;  /* 0x000000ffff097224 */ /* 0x000fca00078e0017 */
[----:B------:R-:W1:Y:S08]  /*f080*/  LDC R10, c[0x0][0x630] ;  /* 0x00018c00ff0a7b82 */ /* 0x000e700000000800 */
[----:B------:R-:W2:Y:S01]  /*f090*/  LDC.64 R16, c[0x0][0x620] ;  /* 0x00018800ff107b82 */ /* 0x000ea20000000a00 */
[----:B0-----:R-:W-:-:S04]  /*f0a0*/  ISETP.NE.U32.AND P0, PT, R14, RZ, PT ;  /* 0x000000ff0e00720c */ /* 0x001fc80003f05070 */
[----:B------:R-:W-:-:S13]  /*f0b0*/  ISETP.NE.AND.EX P0, PT, R15, RZ, PT, P0 ;  /* 0x000000ff0f00720c */ /* 0x000fda0003f05300 */
[----:B-12---:R-:W-:Y:S05]  /*f0c0*/  @!P0 BRA `(.L_x_302) ;  /* 0x0000000000288947 */ /* 0x006fea0003800000 */
[----:B------:R-:W0:Y:S02]  /*f0d0*/  LDC R4, c[0x0][0x634] ;  /* 0x00018d00ff047b82 */ /* 0x000e240000000800 */
[----:B0-----:R-:W-:-:S05]  /*f0e0*/  IADD3 R9, P0, R22, R4, RZ ;  /* 0x0000000416097210 */ /* 0x001fca0007f1e0ff */
        /* <DEDUP_REMOVED lines=8> */
.L_x_302:
[----:B------:R-:W0:Y:S01]  /*f170*/  LDC.64 R20, c[0x0][0x640] ;  /* 0x00019000ff147b82 */ /* 0x000e220000000a00 */
[-CC-:B------:R-:W-:Y:S02]  /*f180*/  SHF.R.U64 R14, R8, R10.reuse, R9.reuse ;  /* 0x0000000a080e7219 */ /* 0x180fe40000001209 */
[----:B------:R-:W-:Y:S02]  /*f190*/  SHF.R.U32.HI R4, RZ, R10, R9 ;  /* 0x0000000aff047219 */ /* 0x000fe40000011609 */
[----:B------:R-:W-:-:S03]  /*f1a0*/  IADD3 R7, P0, RZ, -R14, RZ ;  /* 0x8000000eff077210 */ /* 0x000fc60007f1e0ff */
[----:B------:R-:W1:Y:S02]  /*f1b0*/  LDC R8, c[0x0][0x618] ;  /* 0x00018600ff087b82 */ /* 0x000e640000000800 */
[----:B------:R-:W-:Y:S02]  /*f1c0*/  IMAD.X R5, RZ, RZ, ~R4, P0 ;  /* 0x000000ffff057224 */ /* 0x000fe400000e0e04 */
[----:B------:R-:W-:Y:S02]  /*f1d0*/  IMAD.MOV.U32 R4, RZ, RZ, R22 ;  /* 0x000000ffff047224 */ /* 0x000fe400078e0016 */
[-C--:B------:R-:W-:Y:S02]  /*f1e0*/  IMAD R6, R5, R16.reuse, RZ ;  /* 0x0000001005067224 */ /* 0x080fe400078e02ff */
[----:B------:R-:W2:Y:S01]  /*f1f0*/  LDC R18, c[0x0][0x608] ;  /* 0x00018200ff127b82 */ /* 0x000ea20000000800 */
[----:B------:R-:W-:Y:S02]  /*f200*/  IMAD.MOV.U32 R5, RZ, RZ, R23 ;  /* 0x000000ffff057224 */ /* 0x000fe400078e0017 */
[----:B------:R-:W-:-:S05]  /*f210*/  IMAD.WIDE.U32 R4, R7, R16, R4 ;  /* 0x0000001007047225 */ /* 0x000fca00078e0004 */
[----:B------:R-:W3:Y:S01]  /*f220*/  LDC R19, c[0x0][0x658] ;  /* 0x00019600ff137b82 */ /* 0x000ee20000000800 */
[----:B------:R-:W-:Y:S01]  /*f230*/  IMAD R7, R7, R17, R6 ;  /* 0x0000001107077224 */ /* 0x000fe200078e0206 */
[----:B0-----:R-:W-:Y:S01]  /*f240*/  ISETP.NE.U32.AND P0, PT, R20, RZ, PT ;  /* 0x000000ff1400720c */ /* 0x001fe20003f05070 */
[----:B------:R-:W-:Y:S02]  /*f250*/  IMAD.MOV.U32 R6, RZ, RZ, -0x1 ;  /* 0xffffffffff067424 */ /* 0x000fe400078e00ff */
[----:B------:R-:W-:Y:S01]  /*f260*/  IMAD.IADD R5, R5, 0x1, R7 ;  /* 0x0000000105057824 */ /* 0x000fe200078e0207 */
[----:B------:R-:W-:Y:S02]  /*f270*/  ISETP.NE.AND.EX P0, PT, R21, RZ, PT, P0 ;  /* 0x000000ff1500720c */ /* 0x000fe40003f05300 */
[----:B------:R-:W0:Y:S02]  /*f280*/  LDC R17, c[0x0][0x600] ;  /* 0x00018000ff117b82 */ /* 0x000e240000000800 */
[----:B-1----:R-:W-:-:S02]  /*f290*/  SHF.R.U64 R10, R4, R8, R5 ;  /* 0x00000008040a7219 */ /* 0x002fc40000001205 */
[----:B------:R-:W-:-:S04]  /*f2a0*/  SHF.R.U32.HI R5, RZ, R8, R5 ;  /* 0x00000008ff057219 */ /* 0x000fc80000011605 */
[----:B------:R-:W1:Y:S01]  /*f2b0*/  LDC R22, c[0x0][0x648] ;  /* 0x00019200ff167b82 */ /* 0x000e620000000800 */
[-CC-:B--2---:R-:W-:Y:S02]  /*f2c0*/  SHF.R.U64 R15, R10, R18.reuse, R5.reuse ;  /* 0x000000120a0f7219 */ /* 0x184fe40000001205 */
[----:B------:R-:W-:Y:S01]  /*f2d0*/  SHF.R.U32.HI R4, RZ, R18, R5 ;  /* 0x00000012ff047219 */ /* 0x000fe20000011605 */
[----:B------:R-:W-:-:S04]  /*f2e0*/  IMAD.MOV.U32 R18, RZ, RZ, 0x1 ;  /* 0x00000001ff127424 */ /* 0x000fc800078e00ff */
[----:B------:R-:W2:Y:S01]  /*f2f0*/  LDC R23, c[0x0][0x638] ;  /* 0x00018e00ff177b82 */ /* 0x000ea20000000800 */
[-CC-:B---3--:R-:W-:Y:S02]  /*f300*/  SHF.R.U64 R16, R15, R19.reuse, R4.reuse ;  /* 0x000000130f107219 */ /* 0x188fe40000001204 */
[-C--:B------:R-:W-:Y:S02]  /*f310*/  SHF.L.U32 R6, R6, R19.reuse, RZ ;  /* 0x0000001306067219 */ /* 0x080fe400000006ff */
[----:B------:R-:W-:Y:S01]  /*f320*/  SHF.R.U32.HI R5, RZ, R19, R4 ;  /* 0x00000013ff057219 */ /* 0x000fe20000011604 */
[----:B------:R-:W-:Y:S01]  /*f330*/  IMAD.MOV.U32 R4, RZ, RZ, R16 ;  /* 0x000000ffff047224 */ /* 0x000fe200078e0010 */
[----:B------:R-:W-:Y:S01]  /*f340*/  LOP3.LUT R24, RZ, R6, RZ, 0x33, !PT ;  /* 0x00000006ff187212 */ /* 0x000fe200078e33ff */
[----:B------:R-:W3:Y:S01]  /*f350*/  LDC R25, c[0x0][0x610] ;  /* 0x00018400ff197b82 */ /* 0x000ee20000000800 */
[----:B------:R-:W-:Y:S05]  /*f360*/  @!P0 BRA `(.L_x_303) ;  /* 0x0000000000288947 */ /* 0x000fea0003800000 */
        /* <DEDUP_REMOVED lines=10> */
.L_x_303:
[----:B-1----:R-:W-:Y:S01]  /*f410*/  SHF.R.U64 R4, R4, R22, R5 ;  /* 0x0000001604047219 */ /* 0x002fe20000001205 */
[----:B0-----:R-:W-:Y:S01]  /*f420*/  VIADD R7, R17, 0xffffffff ;  /* 0xffffffff11077836 */ /* 0x001fe20000000000 */
[----:B------:R-:W-:Y:S01]  /*f430*/  SHF.L.U32 R18, R18, R19, RZ ;  /* 0x0000001312127219 */ /* 0x000fe200000006ff */
[----:B------:R-:W-:Y:S01]  /*f440*/  @P4 IMAD R0, R11, R12, R2 ;  /* 0x0000000c0b004224 */ /* 0x000fe200078e0202 */
[----:B------:R-:W-:Y:S01]  /*f450*/  LOP3.LUT R3, R15, R24, RZ, 0xc0, !PT ;  /* 0x000000180f037212 */ /* 0x000fe200078ec0ff */
[----:B------:R-:W-:Y:S01]  /*f460*/  IMAD.MOV R5, RZ, RZ, -R4 ;  /* 0x000000ffff057224 */ /* 0x000fe200078e0a04 */
[----:B------:R-:W-:Y:S01]  /*f470*/  LOP3.LUT R7, R10, R7, RZ, 0xc0, !PT ;  /* 0x000000070a077212 */ /* 0x000fe200078ec0ff */
[----:B------:R-:W-:Y:S02]  /*f480*/  IMAD.MOV.U32 R6, RZ, RZ, R14 ;  /* 0x000000ffff067224 */ /* 0x000fe400078e000e */
[----:B------:R-:W-:Y:S02]  /*f490*/  IMAD R3, R18, R4, R3 ;  /* 0x0000000412037224 */ /* 0x000fe400078e0203 */
[----:B--2---:R-:W-:-:S02]  /*f4a0*/  IMAD R2, R5, R23, R16 ;  /* 0x0000001705027224 */ /* 0x004fc400078e0210 */
[----:B---3--:R-:W-:Y:S02]  /*f4b0*/  IMAD R0, R3, R25, R0 ;  /* 0x0000001903007224 */ /* 0x008fe400078e0200 */
[----:B------:R-:W-:Y:S02]  /*f4c0*/  IMAD R5, R2, R17, R7 ;  /* 0x0000001102057224 */ /* 0x000fe400078e0207 */
[----:B------:R-:W-:-:S03]  /*f4d0*/  IMAD.MOV.U32 R4, RZ, RZ, 0x1 ;  /* 0x00000001ff047424 */ /* 0x000fc600078e00ff */
[----:B------:R-:W-:Y:S02]  /*f4e0*/  SEL R7, R5, R0, !P4 ;  /* 0x0000000005077207 */ /* 0x000fe40006000000 */
[----:B------:R-:W-:-:S07]  /*f4f0*/  SEL R5, R0, R5, !P4 ;  /* 0x0000000500057207 */ /* 0x000fce0006000000 */
.L_x_301:
[----:B------:R-:W-:-:S08]  /*f500*/  NOP ;  /* 0x0000000000007918 */ /* 0x000fd00000000000 */
[----:B------:R-:W0:-:S00]  /*f510*/  USETMAXREG.DEALLOC.CTAPOOL 0x28 ;  /* 0x00000028000079c8 */ /* 0x000e0000080e0500 */
[----:B------:R-:W-:-:S13]  /*f520*/  ISETP.NE.AND P0, PT, RZ, UR8, PT ;  /* 0x00000008ff007c0c */ /* 0x000fda000bf05270 */
[----:B------:R-:W-:Y:S05]  /*f530*/  @P0 EXIT ;  /* 0x000000000000094d */ /* 0x000fea0003800000 */
[----:B0-----:R-:W-:Y:S01]  /*f540*/  LOP3.LUT P0, RZ, R4, 0xff, RZ, 0xc0, !PT ;  /* 0x000000ff04ff7812 */ /* 0x001fe2000780c0ff */
[----:B------:R-:W-:Y:S02]  /*f550*/  IMAD.MOV.U32 R0, RZ, RZ, 0x1 ;  /* 0x00000001ff007424 */ /* 0x000fe400078e00ff */
[----:B------:R-:W-:-:S10]  /*f560*/  IMAD.MOV.U32 R8, RZ, RZ, RZ ;  /* 0x000000ffff087224 */ /* 0x000fd400078e00ff */
[----:B------:R-:W-:Y:S05]  /*f570*/  @!P0 BRA `(.L_x_304) ;  /* 0x0000000c00b08947 */ /* 0x000fea0003800000 */
[----:B------:R-:W0:Y:S01]  /*f580*/  S2UR UR8, SR_CgaCtaId ;  /* 0x00000000000879c3 */ /* 0x000e220000008800 */
[----:B------:R-:W-:Y:S01]  /*f590*/  ULDC UR11, c[0x0][0x658] ;  /* 0x00019600000b7ab9 */ /* 0x000fe20000000800 */
[----:B------:R-:W-:Y:S01]  /*f5a0*/  UMOV UR12, 0xffffffff ;  /* 0xffffffff000c7882 */ /* 0x000fe20000000000 */
[----:B------:R-:W-:Y:S01]  /*f5b0*/  ULDC UR4, c[0x0][0x28c] ;  /* 0x0000a30000047ab9 */ /* 0x000fe20000000800 */
[----:B------:R-:W-:Y:S01]  /*f5c0*/  USHF.L.U32 UR12, UR12, UR11, URZ ;  /* 0x0000000b0c0c7299 */ /* 0x000fe2000800063f */
[----:B------:R-:W-:Y:S01]  /*f5d0*/  BSSY B0, `(.L_x_304) ;  /* 0x00000e6000007945 */ /* 0x000fe20003800000 */
[----:B------:R-:W-:Y:S01]  /*f5e0*/  UIADD3 UR19, UR4, 0x3f, URZ ;  /* 0x0000003f04137890 */ /* 0x000fe2000fffe03f */
[----:B------:R-:W-:Y:S01]  /*f5f0*/  IMAD.MOV.U32 R9, RZ, RZ, 0x1 ;  /* 0x00000001ff097424 */ /* 0x000fe200078e00ff */
[----:B------:R-:W-:Y:S01]  /*f600*/  ULDC UR5, c[0x0][0x600] ;  /* 0x0001800000057ab9 */ /* 0x000fe20000000800 */
[----:B------:R-:W-:Y:S01]  /*f610*/  UMOV UR21, 0x1 ;  /* 0x0000000100157882 */ /* 0x000fe20000000000 */
[----:B------:R-:W-:Y:S01]  /*f620*/  ULOP3.LUT UR14, URZ, UR12, URZ, 0x33, !UPT ;  /* 0x0000000c3f0e7292 */ /* 0x000fe2000f8e333f */
[----:B------:R-:W-:Y:S01]  /*f630*/  IMAD.MOV.U32 R0, RZ, RZ, 0x1 ;  /* 0x00000001ff007424 */ /* 0x000fe200078e00ff */
[----:B------:R-:W-:Y:S01]  /*f640*/  ULDC UR9, c[0x0][0xc] ;  /* 0x0000030000097ab9 */ /* 0x000fe20000000800 */
[----:B------:R-:W-:Y:S01]  /*f650*/  UIADD3 UR4, UR5, -0x1, URZ ;  /* 0xffffffff05047890 */ /* 0x000fe2000fffe03f */
[----:B------:R-:W-:Y:S01]  /*f660*/  IMAD.MOV.U32 R8, RZ, RZ, RZ ;  /* 0x000000ffff087224 */ /* 0x000fe200078e00ff */
[----:B------:R-:W-:-:S02]  /*f670*/  USHF.R.S32.HI UR20, URZ, 0x1f, UR19 ;  /* 0x0000001f3f147899 */ /* 0x000fc40008011413 */
[----:B------:R-:W-:Y:S01]  /*f680*/  USHF.L.U32 UR5, UR21, UR11, URZ ;  /* 0x0000000b15057299 */ /* 0x000fe2000800063f */
[----:B------:R-:W-:Y:S01]  /*f690*/  ULDC UR16, c[0x0][0x10] ;  /* 0x0000040000107ab9 */ /* 0x000fe20000000800 */
[----:B------:R-:W-:Y:S01]  /*f6a0*/  ULEA.HI UR19, UR20, UR19, URZ, 0x6 ;  /* 0x0000001314137291 */ /* 0x000fe2000f8f303f */
[----:B------:R-:W-:Y:S01]  /*f6b0*/  ULDC UR18, c[0x0][0x14] ;  /* 0x0000050000127ab9 */ /* 0x000fe20000000800 */
[----:B------:R-:W-:Y:S01]  /*f6c0*/  UMOV UR22, 0x1111 ;  /* 0x0000111100167882 */ /* 0x000fe20000000000 */
[----:B0-----:R-:W-:Y:S02]  /*f6d0*/  USHF.R.U32.HI UR28, URZ, 0x2, UR8 ;  /* 0x000000023f1c7899 */ /* 0x001fe40008011608 */
[----:B------:R-:W-:Y:S02]  /*f6e0*/  ULOP3.LUT UR10, UR8, 0x3, URZ, 0xc0, !UPT ;  /* 0x00000003080a7892 */ /* 0x000fe4000f8ec03f */
[----:B------:R-:W-:Y:S02]  /*f6f0*/  USHF.L.U32 UR7, UR8, 0x5, URZ ;  /* 0x0000000508077899 */ /* 0x000fe4000800063f */
[----:B------:R-:W-:-:S02]  /*f700*/  USHF.L.U32 UR6, UR8, 0xb, URZ ;  /* 0x0000000b08067899 */ /* 0x000fc4000800063f */
[----:B------:R-:W-:Y:S02]  /*f710*/  ULOP3.LUT UR8, UR8, 0xfffffffc, URZ, 0xc0, !UPT ;  /* 0xfffffffc08087892 */ /* 0x000fe4000f8ec03f */
[----:B------:R-:W-:Y:S02]  /*f720*/  UISETP.GT.U32.AND UP0, UPT, UR10, 0xffff, UPT ;  /* 0x0000ffff0a00788c */ /* 0x000fe4000bf04070 */
[----:B------:R-:W-:Y:S02]  /*f730*/  ULOP3.LUT UR12, UR8, 0x1, URZ, 0xfc, !UPT ;  /* 0x00000001080c7892 */ /* 0x000fe4000f8efc3f */
[----:B------:R-:W-:Y:S02]  /*f740*/  ULOP3.LUT UR15, UR8, 0x2, URZ, 0xfc, !UPT ;  /* 0x00000002080f7892 */ /* 0x000fe4000f8efc3f */
[----:B------:R-:W-:Y:S02]  /*f750*/  USHF.L.U32 UR11, UR21, UR8, URZ ;  /* 0x00000008150b7299 */ /* 0x000fe4000800063f */
[----:B------:R-:W-:-:S02]  /*f760*/  ULOP3.LUT UR17, UR8, 0x3, URZ, 0xfc, !UPT ;  /* 0x0000000308117892 */ /* 0x000fc4000f8efc3f */
[----:B------:R-:W-:Y:S02]  /*f770*/  UIMAD.WIDE.U32 UR8, UR9, UR16, URZ ;  /* 0x00000010090872a5 */ /* 0x000fe4000f8e003f */
[----:B------:R-:W-:Y:S02]  /*f780*/  USHF.L.U32 UR12, UR21, UR12, URZ ;  /* 0x0000000c150c7299 */ /* 0x000fe4000800063f */
[----:B------:R-:W-:Y:S02]  /*f790*/  USHF.L.U32 UR16, UR21, UR15, URZ ;  /* 0x0000000f15107299 */ /* 0x000fe4000800063f */
[----:B------:R-:W-:Y:S02]  /*f7a0*/  USEL UR10, UR10, 0xffff, !UP0 ;  /* 0x0000ffff0a0a7887 */ /* 0x000fe4000c000000 */
[----:B------:R-:W-:Y:S02]  /*f7b0*/  USHF.L.U32 UR17, UR21, UR17, URZ ;  /* 0x0000001115117299 */ /* 0x000fe4000800063f */
[----:B------:R-:W-:-:S02]  /*f7c0*/  UIMAD.WIDE.U32 UR24, UR8, UR18, URZ ;  /* 0x00000012081872a5 */ /* 0x000fc4000f8e003f */
[----:B------:R-:W-:Y:S02]  /*f7d0*/  UIMAD UR20, UR9, UR18, URZ ;  /* 0x00000012091472a4 */ /* 0x000fe4000f8e023f */
[----:B------:R-:W-:Y:S02]  /*f7e0*/  USHF.R.S32.HI UR15, URZ, 0x6, UR19 ;  /* 0x000000063f0f7899 */ /* 0x000fe40008011413 */
[----:B------:R-:W-:Y:S02]  /*f7f0*/  ULOP3.LUT UR11, UR16, UR11, UR12, 0xfe, !UPT ;  /* 0x0000000b100b7292 */ /* 0x000fe4000f8efe0c */
[----:B------:R-:W-:Y:S02]  /*f800*/  ULOP3.LUT UR10, UR10, 0xffff, URZ, 0xc0, !UPT ;  /* 0x0000ffff0a0a7892 */ /* 0x000fe4000f8ec03f */
[----:B------:R-:W-:Y:S02]  /*f810*/  ULOP3.LUT UR27, UR13, 0x2, URZ, 0xfc, !UPT ;  /* 0x000000020d1b7892 */ /* 0x000fe4000f8efc3f */
[----:B------:R-:W-:-:S02]  /*f820*/  ULOP3.LUT UR7, UR7, 0x60, URZ, 0xc0, !UPT ;  /* 0x0000006007077892 */ /* 0x000fc4000f8ec03f */
[----:B------:R-:W-:Y:S02]  /*f830*/  ULOP3.LUT UR6, UR6, 0x1800, URZ, 0xc0, !UPT ;  /* 0x0000180006067892 */ /* 0x000fe4000f8ec03f */
[----:B------:R-:W-:Y:S02]  /*f840*/  UIADD3 UR20, UR25, UR20, URZ ;  /* 0x0000001419147290 */ /* 0x000fe4000fffe03f */
[----:B------:R-:W-:Y:S02]  /*f850*/  ULOP3.LUT UR21, UR11, UR17, URZ, 0xfc, !UPT ;  /* 0x000000110b157292 */ /* 0x000fe4000f8efc3f */
[----:B------:R-:W-:Y:S02]  /*f860*/  USHF.L.U32 UR22, UR22, UR10, URZ ;  /* 0x0000000a16167299 */ /* 0x000fe4000800063f */
[----:B------:R-:W-:Y:S01]  /*f870*/  UIADD3 UR31, UR15, 0x1, URZ ;  /* 0x000000010f1f7890 */ /* 0x000fe2000fffe03f */
[----:B------:R-:W-:-:S11]  /*f880*/  ULDC.64 UR32, c[0x0][0x198] ;  /* 0x0000660000207ab9 */ /* 0x000fd60000000a00 */
.L_x_315:
[----:B------:R-:W-:-:S03]  /*f890*/  UMOV UR8, 0xffffffff ;  /* 0xffffffff00087882 */ /* 0x000fc60000000000 */
[----:B------:R-:W-:Y:S05]  /*f8a0*/  BRA.DIV UR8, `(.L_x_305) ;  /* 0x0000001208947947 */ /* 0x000fea000b800000 */
[----:B------:R-:W-:-:S13]  /*f8b0*/  ELECT P0, URZ, PT ;  /* 0x00000000003f782f */ /* 0x000fda0003800000 */
.L_x_331:
[----:B------:R-:W0:Y:S01]  /*f8c0*/  LDC R2, c[0x0][0x28c] ;  /* 0x0000a300ff027b82 */ /* 0x000e220000000800 */
[----:B------:R-:W-:Y:S01]  /*f8d0*/  BSSY B1, `(.L_x_306) ;  /* 0x000003d000017945 */ /* 0x000fe20003800000 */
[----:B0-----:R-:W-:-:S13]  /*f8e0*/  ISETP.LT.OR P0, PT, R2, 0x1, !P0 ;  /* 0x000000010200780c */ /* 0x001fda0004701670 */
[----:B------:R-:W-:Y:S05]  /*f8f0*/  @P0 BRA `(.L_x_307) ;  /* 0x0000000000e80947 */ /* 0x000fea0003800000 */
[----:B------:R-:W-:Y:S01]  /*f900*/  LEA R5, R5, UR28, 0x2 ;  /* 0x0000001c05057c11 */ /* 0x000fe2000f8e10ff */
[----:B------:R-:W-:Y:S01]  /*f910*/  IMAD.MOV.U32 R13, RZ, RZ, RZ ;  /* 0x000000ffff0d7224 */ /* 0x000fe200078e00ff */
[----:B------:R-:W-:Y:S01]  /*f920*/  LEA R7, R7, UR7, 0x7 ;  /* 0x0000000707077c11 */ /* 0x000fe2000f8e38ff */
[----:B------:R-:W-:Y:S02]  /*f930*/  IMAD.U32 R14, RZ, RZ, UR31 ;  /* 0x0000001fff0e7e24 */ /* 0x000fe4000f8e00ff */
[----:B------:R-:W-:Y:S02]  /*f940*/  IMAD.MOV.U32 R2, RZ, RZ, R0 ;  /* 0x000000ffff027224 */ /* 0x000fe400078e0000 */
[----:B------:R-:W-:Y:S02]  /*f950*/  IMAD.MOV.U32 R3, RZ, RZ, R8 ;  /* 0x000000ffff037224 */ /* 0x000fe400078e0008 */
[----:B------:R-:W-:-:S07]  /*f960*/  IMAD.SHL.U32 R10, R5, 0x40, RZ ;  /* 0x00000040050a7824 */ /* 0x000fce00078e00ff */
.L_x_310:
[----:B------:R-:W0:Y:S01]  /*f970*/  S2R R5, SR_CgaCtaId ;  /* 0x0000000000057919 */ /* 0x000e220000008800 */
[----:B------:R-:W-:Y:S01]  /*f980*/  MOV R4, 0x400 ;  /* 0x0000040000047802 */ /* 0x000fe20000000f00 */
[----:B------:R-:W1:Y:S03]  /*f990*/  S2R R15, SR_TID.X ;  /* 0x00000000000f7919 */ /* 0x000e660000002100 */
[----:B0-----:R-:W-:Y:S02]  /*f9a0*/  LEA R12, R5, R4, 0x18 ;  /* 0x00000004050c7211 */ /* 0x001fe400078ec0ff */
[----:B------:R-:W-:Y:S02]  /*f9b0*/  SHF.L.U32 R4, R2, 0x1f, RZ ;  /* 0x0000001f02047819 */ /* 0x000fe400000006ff */
[----:B-1----:R-:W-:Y:S01]  /*f9c0*/  LOP3.LUT P1, RZ, R15, 0x7f, RZ, 0xc0, !PT ;  /* 0x0000007f0fff7812 */ /* 0x002fe2000782c0ff */
[----:B------:R-:W-:-:S04]  /*f9d0*/  IMAD R11, R3, 0x8, R12 ;  /* 0x00000008030b7824 */ /* 0x000fc800078e020c */
[----:B------:R-:W0:Y:S08]  /*f9e0*/  SYNCS.PHASECHK.TRANS64.TRYWAIT P0, [R11+URZ+0x48], R4 ;  /* 0x000048040b0075a7 */ /* 0x000e30000800017f */
[----:B------:R-:W1:Y:S01]  /*f9f0*/  @!P1 LDC R5, c[0x0][0x500] ;  /* 0x00014000ff059b82 */ /* 0x000e620000000800 */
[----:B0-----:R-:W-:Y:S05]  /*fa00*/  @!P0 BRA `(.L_x_308) ;  /* 0x00000010005c8947 */ /* 0x001fea0003800000 */
.L_x_332:
[----:B------:R-:W-:Y:S01]  /*fa10*/  UPRMT UR8, UR27, 0x9910, URZ ;  /* 0x000099101b087896 */ /* 0x000fe2000800003f */
[----:B-1----:R1:W-:Y:S03]  /*fa20*/  @!P1 SYNCS.ARRIVE.TRANS64 RZ, [R11+URZ], R5 ;  /* 0x000000050bff99a7 */ /* 0x0023e6000800003f */
[----:B------:R-:W-:-:S06]  /*fa30*/  UISETP.NE.AND UP0, UPT, UR8, 0x2, UPT ;  /* 0x000000020800788c */ /* 0x000fcc000bf05270 */
[----:B------:R-:W-:-:S13]  /*fa40*/  PLOP3.LUT P0, PT, PT, PT, UP0, 0x80, 0x0 ;  /* 0x000000000000781c */ /* 0x000fda0003f0f008 */
[----:B-1----:R-:W-:Y:S05]  /*fa50*/  @P0 BRA `(.L_x_309) ;  /* 0x0000000000040947 */ /* 0x002fea0003800000 */
[----:B------:R-:W-:Y:S01]  /*fa60*/  BPT.TRAP 0x1 ;  /* 0x000000040000795c */ /* 0x000fe20000300000 */
.L_x_309:
[C---:B0-----:R-:W-:Y:S01]  /*fa70*/  LEA R4, R3.reuse, UR28, 0x2 ;  /* 0x0000001c03047c11 */ /* 0x041fe2000f8e10ff */
[----:B------:R-:W-:Y:S01]  /*fa80*/  VIADD R14, R14, 0xffffffff ;  /* 0xffffffff0e0e7836 */ /* 0x000fe20000000000 */
[----:B------:R-:W-:Y:S01]  /*fa90*/  R2UR UR11, R3 ;  /* 0x00000000030b72ca */ /* 0x000fe200000e0000 */
[----:B------:R-:W-:Y:S01]  /*faa0*/  UIADD3 UR16, UP0, UR32, 0xf0, URZ ;  /* 0x000000f020107890 */ /* 0x000fe2000ff1e03f */
[----:B------:R-:W-:Y:S01]  /*fab0*/  R2UR UR26, R12 ;  /* 0x000000000c1a72ca */ /* 0x000fe200000e0000 */
[----:B------:R-:W-:Y:S01]  /*fac0*/  IMAD.U32 R4, R4, 0x1000, R12 ;  /* 0x0000100004047824 */ /* 0x000fe200078e000c */
[----:B------:R-:W-:Y:S01]  /*fad0*/  R2UR UR29, R10 ;  /* 0x000000000a1d72ca */ /* 0x000fe200000e0000 */
[----:B------:R-:W-:Y:S01]  /*fae0*/  UIADD3 UR34, UP1, UR32, 0x1f0, URZ ;  /* 0x000001f020227890 */ /* 0x000fe2000ff3e03f */
[----:B------:R-:W-:Y:S01]  /*faf0*/  R2UR UR9, R11 ;  /* 0x000000000b0972ca */ /* 0x000fe200000e0000 */
[----:B------:R-:W-:Y:S01]  /*fb00*/  UIADD3.X UR17, URZ, UR33, URZ, UP0, !UPT ;  /* 0x000000213f117290 */ /* 0x000fe200087fe43f */
[----:B------:R-:W-:Y:S01]  /*fb10*/  R2UR UR8, R4 ;  /* 0x00000000040872ca */ /* 0x000fe200000e0000 */
[----:B------:R-:W-:Y:S01]  /*fb20*/  UPRMT UR23, URZ, 0x5410, UR22 ;  /* 0x000054103f177896 */ /* 0x000fe20008000016 */
[----:B------:R-:W-:Y:S01]  /*fb30*/  R2UR UR10, R13 ;  /* 0x000000000d0a72ca */ /* 0x000fe200000e0000 */
[----:B------:R-:W-:Y:S01]  /*fb40*/  VIADD R3, R3, 0x1 ;  /* 0x0000000103037836 */ /* 0x000fe20000000000 */
[----:B------:R-:W-:Y:S01]  /*fb50*/  R2UR UR12, R6 ;  /* 0x00000000060c72ca */ /* 0x000fe200000e0000 */
[----:B------:R-:W-:Y:S01]  /*fb60*/  ULEA UR11, UR11, UR6, 0xd ;  /* 0x000000060b0b7291 */ /* 0x000fe2000f8e683f */
[----:B------:R-:W-:Y:S01]  /*fb70*/  R2UR UR30, R7 ;  /* 0x00000000071e72ca */ /* 0x000fe200000e0000 */
[----:B------:R-:W-:Y:S01]  /*fb80*/  UPRMT UR36, URZ, 0x5410, UR21 ;  /* 0x000054103f247896 */ /* 0x000fe20008000015 */
[----:B------:R-:W-:Y:S01]  /*fb90*/  ISETP.GT.AND P1, PT, R14, 0x1, PT ;  /* 0x000000010e00780c */ /* 0x000fe20003f24270 */
[----:B------:R-:W-:Y:S01]  /*fba0*/  UIADD3 UR26, UR26, 0x24180, UR11 ;  /* 0x000241801a1a7890 */ /* 0x000fe2000fffe00b */
[----:B------:R-:W-:Y:S01]  /*fbb0*/  ISETP.NE.AND P0, PT, R3, 0x9, PT ;  /* 0x000000090300780c */ /* 0x000fe20003f05270 */
[----:B------:R-:W-:Y:S01]  /*fbc0*/  UIADD3.X UR35, URZ, UR33, URZ, UP1, !UPT ;  /* 0x000000213f237290 */ /* 0x000fe20008ffe43f */
[----:B------:R-:W-:Y:S01]  /*fbd0*/  VIADD R13, R13, 0x40 ;  /* 0x000000400d0d7836 */ /* 0x000fe20000000000 */
[----:B------:R-:W-:Y:S01]  /*fbe0*/  UIADD3 UR8, UR8, 0x180, URZ ;  /* 0x0000018008087890 */ /* 0x000fe2000fffe03f */
[----:B------:R-:W-:Y:S01]  /*fbf0*/  SEL R5, RZ, 0x1, P0 ;  /* 0x00000001ff057807 */ /* 0x000fe20000000000 */
[----:B------:R-:W-:Y:S01]  /*fc00*/  UMOV UR18, 0x0 ;  /* 0x0000000000127882 */ /* 0x000fe20000000000 */
[----:B------:R-:W-:Y:S01]  /*fc10*/  UMOV UR19, 0x10000000 ;  /* 0x1000000000137882 */ /* 0x000fe20000000000 */
[----:B------:R-:W-:Y:S01]  /*fc20*/  UMOV UR11, UR29 ;  /* 0x0000001d000b7c82 */ /* 0x000fe20008000000 */
[----:B------:R-:W-:-:S02]  /*fc30*/  LOP3.LUT R2, R2, R5, RZ, 0x3c, !PT ;  /* 0x0000000502027212 */ /* 0x000fc400078e3cff */
[----:B------:R-:W-:Y:S02]  /*fc40*/  SEL R3, R3, RZ, P0 ;  /* 0x000000ff03037207 */ /* 0x000fe40000000000 */
[----:B------:R0:W-:Y:S02]  /*fc50*/  UTMALDG.3D.MULTICAST [UR8], [UR16], UR23, desc[UR18] ;  /* 0x00001208100073b4 */ /* 0x0001e40008011817 */
[----:B0-----:R-:W-:Y:S01]  /*fc60*/  UMOV UR8, UR26 ;  /* 0x0000001a00087c82 */ /* 0x001fe20008000000 */
[----:B------:R-:W-:Y:S02]  /*fc70*/  UMOV UR11, UR30 ;  /* 0x0000001e000b7c82 */ /* 0x000fe40008000000 */
[----:B------:R0:W-:Y:S02]  /*fc80*/  UTMALDG.3D.MULTICAST [UR8], [UR34], UR36, desc[UR18] ;  /* 0x00001208220073b4 */ /* 0x0001e40008011824 */
[----:B0-----:R-:W-:Y:S05]  /*fc90*/  @P1 BRA `(.L_x_310) ;  /* 0xfffffffc00341947 */ /* 0x001fea000383ffff */
.L_x_307:
[----:B------:R-:W-:Y:S05]  /*fca0*/  BSYNC B1 ;  /* 0x0000000000017941 */ /* 0x000fea0003800000 */
.L_x_306:
[----:B------:R-:W2:Y:S01]  /*fcb0*/  LDL.LU R15, [R1+0x80] ;  /* 0x00008000010f7983 */ /* 0x000ea20000300800 */
[----:B------:R-:W-:Y:S01]  /*fcc0*/  LOP3.LUT P1, RZ, R9, 0xff, RZ, 0xc0, !PT ;  /* 0x000000ff09ff7812 */ /* 0x000fe2000782c0ff */
[----:B------:R-:W-:Y:S01]  /*fcd0*/  VIADD R8, R8, UR15 ;  /* 0x0000000f08087c36 */ /* 0x000fe20008000000 */
[----:B------:R-:W-:Y:S01]  /*fce0*/  ULDC.64 UR8, c[0x0][0x650] ;  /* 0x0001940000087ab9 */ /* 0x000fe20000000a00 */
[----:B------:R-:W3:Y:S01]  /*fcf0*/  LDL.LU R12, [R1+0x84] ;  /* 0x00008400010c7983 */ /* 0x000ee20000300800 */
[----:B------:R-:W-:Y:S01]  /*fd00*/  IMAD.U32 R5, RZ, RZ, UR15 ;  /* 0x0000000fff057e24 */ /* 0x000fe2000f8e00ff */
[----:B------:R-:W-:Y:S01]  /*fd10*/  UISETP.GE.U32.AND UP0, UPT, UR15, 0x9, UPT ;  /* 0x000000090f00788c */ /* 0x000fe2000bf06070 */
[----:B------:R-:W-:Y:S01]  /*fd20*/  ISETP.GT.U32.AND P0, PT, R8, 0x8, PT ;  /* 0x000000080800780c */ /* 0x000fe20003f04070 */
[----:B------:R-:W-:Y:S01]  /*fd30*/  BSSY B1, `(.L_x_311) ;  /* 0x000006d000017945 */ /* 0x000fe20003800000 */
[----:B------:R-:W-:Y:S01]  /*fd40*/  IMAD.MOV.U32 R7, RZ, RZ, -0x1 ;  /* 0xffffffffff077424 */ /* 0x000fe200078e00ff */
[----:B------:R-:W-:Y:S01]  /*fd50*/  PRMT R9, RZ, 0x7610, R9 ;  /* 0x00007610ff097816 */ /* 0x000fe20000000009 */
[----:B------:R-:W-:Y:S01]  /*fd60*/  IMAD.MOV.U32 R6, RZ, RZ, -0x1 ;  /* 0xffffffffff067424 */ /* 0x000fe200078e00ff */
[----:B------:R-:W-:-:S02]  /*fd70*/  ISETP.LT.U32.AND P0, PT, R5, 0x9, P0 ;  /* 0x000000090500780c */ /* 0x000fc40000701070 */
[----:B------:R-:W0:Y:S01]  /*fd80*/  @P1 S2R R3, SR_CgaCtaId ;  /* 0x0000000000031919 */ /* 0x000e220000008800 */
[----:B------:R-:W-:Y:S02]  /*fd90*/  @P1 MOV R2, 0x400 ;  /* 0x0000040000021802 */ /* 0x000fe40000000f00 */
[----:B------:R-:W-:Y:S02]  /*fda0*/  PLOP3.LUT P2, PT, PT, PT, UP0, 0x80, 0x0 ;  /* 0x000000000000781c */ /* 0x000fe40003f4f008 */
[----:B0-----:R-:W-:Y:S01]  /*fdb0*/  @P1 LEA R4, R3, R2, 0x18 ;  /* 0x0000000203041211 */ /* 0x001fe200078ec0ff */
[----:B------:R-:W-:-:S03]  /*fdc0*/  IMAD.WIDE.U32 R2, R8, 0x38e38e39, RZ ;  /* 0x38e38e3908027825 */ /* 0x000fc600078e00ff */
[----:B------:R0:W-:Y:S02]  /*fdd0*/  @P1 SYNCS.ARRIVE.TRANS64.A1T0 RZ, [R4+URZ+0xa8], RZ ;  /* 0x0000a8ff04ff19a7 */ /* 0x0001e4000810003f */
[----:B------:R-:W-:Y:S02]  /*fde0*/  SHF.R.U32.HI R5, RZ, 0x1, R3 ;  /* 0x00000001ff057819 */ /* 0x000fe40000011603 */
[----:B------:R-:W-:Y:S02]  /*fdf0*/  SEL R3, RZ, 0x1, !P0 ;  /* 0x00000001ff037807 */ /* 0x000fe40004000000 */
[----:B------:R-:W-:Y:S01]  /*fe00*/  PRMT R2, RZ, 0x7610, R2 ;  /* 0x00007610ff027816 */ /* 0x000fe20000000002 */
[----:B------:R-:W-:Y:S01]  /*fe10*/  IMAD R8, R5, -0x9, R8 ;  /* 0xfffffff705087824 */ /* 0x000fe200078e0208 */
[----:B------:R-:W-:-:S04]  /*fe20*/  LOP3.LUT R0, R0, R3, RZ, 0x3c, !PT ;  /* 0x0000000300007212 */ /* 0x000fc800078e3cff */
[----:B------:R-:W-:Y:S01]  /*fe30*/  @P2 LOP3.LUT R0, R0, 0x1, R5, 0x78, !PT ;  /* 0x0000000100002812 */ /* 0x000fe200078e7805 */
[----:B------:R-:W-:Y:S01]  /*fe40*/  IMAD.MOV.U32 R5, RZ, RZ, -0x1 ;  /* 0xffffffffff057424 */ /* 0x000fe200078e00ff */
[----:B---3--:R-:W-:-:S04]  /*fe50*/  IADD3 R12, P1, R12, UR24, RZ ;  /* 0x000000180c0c7c10 */ /* 0x008fc8000ff3e0ff */
[----:B--2---:R-:W-:Y:S01]  /*fe60*/  IADD3.X R15, R15, UR20, RZ, P1, !PT ;  /* 0x000000140f0f7c10 */ /* 0x004fe20008ffe4ff */
[----:B------:R0:W-:Y:S01]  /*fe70*/  STL [R1+0x84], R12 ;  /* 0x0000840c01007387 */ /* 0x0001e20000100800 */
[----:B------:R-:W-:-:S03]  /*fe80*/  ISETP.GE.U32.AND P0, PT, R12, UR8, PT ;  /* 0x000000080c007c0c */ /* 0x000fc6000bf06070 */
[----:B------:R0:W-:Y:S01]  /*fe90*/  STL [R1+0x80], R15 ;  /* 0x0000800f01007387 */ /* 0x0001e20000100800 */
[----:B------:R-:W-:-:S13]  /*fea0*/  ISETP.GE.U32.AND.EX P0, PT, R15, UR9, PT, P0 ;  /* 0x000000090f007c0c */ /* 0x000fda000bf06100 */
[----:B0-----:R-:W-:Y:S05]  /*feb0*/  @P0 BRA `(.L_x_312) ;  /* 0x0000000400500947 */ /* 0x001fea0003800000 */
[----:B------:R-:W-:Y:S01]  /*fec0*/  ULDC.64 UR8, c[0x0][0x628] ;  /* 0x00018a0000087ab9 */ /* 0x000fe20000000a00 */
[----:B------:R-:W0:Y:S01]  /*fed0*/  S2R R11, SR_CTAID.X ;  /* 0x00000000000b7919 */ /* 0x000e220000002500 */
[----:B------:R-:W-:Y:S01]  /*fee0*/  ISETP.NE.U32.AND P0, PT, RZ, UR8, PT ;  /* 0x00000008ff007c0c */ /* 0x000fe2000bf05070 */
[----:B------:R-:W-:Y:S01]  /*fef0*/  ULDC UR11, c[0x0][0x630] ;  /* 0x00018c00000b7ab9 */ /* 0x000fe20000000800 */
[----:B------:R-:W-:Y:S01]  /*ff00*/  IMAD.MOV.U32 R2, RZ, RZ, R12 ;  /* 0x000000ffff027224 */ /* 0x000fe200078e000c */
[----:B------:R-:W1:Y:S01]  /*ff10*/  S2R R10, SR_CTAID.Y ;  /* 0x00000000000a7919 */ /* 0x000e620000002600 */
[----:B------:R-:W-:Y:S01]  /*ff20*/  ISETP.NE.AND.EX P0, PT, RZ, UR9, PT, P0 ;  /* 0x00000009ff007c0c */ /* 0x000fe2000bf05300 */
[----:B------:R-:W-:-:S12]  /*ff30*/  IMAD.MOV.U32 R3, RZ, RZ, R15 ;  /* 0x000000ffff037224 */ /* 0x000fd800078e000f */
[----:B------:R-:W-:Y:S05]  /*ff40*/  @!P0 BRA `(.L_x_313) ;  /* 0x0000000000288947 */ /* 0x000fea0003800000 */
[----:B------:R-:W-:Y:S02]  /*ff50*/  ULDC UR10, c[0x0][0x634] ;  /* 0x00018d00000a7ab9 */ /* 0x000fe40000000800 */
[----:B------:R-:W-:-:S05]  /*ff60*/  IADD3 R7, P0, R12, UR10, RZ ;  /* 0x0000000a0c077c10 */ /* 0x000fca000ff1e0ff */
[----:B------:R-:W-:-:S04]  /*ff70*/  IMAD.X R13, RZ, RZ, R15, P0 ;  /* 0x000000ffff0d7224 */ /* 0x000fc800000e060f */
[----:B------:R-:W-:-:S04]  /*ff80*/  IMAD.WIDE.U32 R4, R13, UR8, RZ ;  /* 0x000000080d047c25 */ /* 0x000fc8000f8e00ff */
[----:B------:R-:W-:-:S04]  /*ff90*/  IMAD.WIDE.U32 R4, P0, R7, UR9, R4 ;  /* 0x0000000907047c25 */ /* 0x000fc8000f800004 */
[----:B------:R-:W-:-:S04]  /*ffa0*/  IMAD.WIDE.U32 R6, R7, UR8, RZ ;  /* 0x0000000807067c25 */ /* 0x000fc8000f8e00ff */
[----:B------:R-:W-:Y:S01]  /*ffb0*/  IMAD.X R3, RZ, RZ, RZ, P0 ;  /* 0x000000ffff037224 */ /* 0x000fe200000e06ff */
[----:B------:R-:W-:Y:S01]  /*ffc0*/  IADD3 RZ, P0, R7, R4, RZ ;  /* 0x0000000407ff7210 */ /* 0x000fe20007f1e0ff */
[----:B------:R-:W-:-:S04]  /*ffd0*/  IMAD.MOV.U32 R2, RZ, RZ, R5 ;  /* 0x000000ffff027224 */ /* 0x000fc800078e0005 */
[----:B------:R-:W-:-:S08]  /*ffe0*/  IMAD.WIDE.U32.X R2, R13, UR9, R2, P0 ;  /* 0x000000090d027c25 */ /* 0x000fd000080e0402 */
.L_x_313:
[--C-:B------:R-:W-:Y:S01]  /*fff0*/  SHF.R.U64 R6, R2, UR11, R3.reuse ;  /* 0x0000000b02067c19 */ /* 0x100fe20008001203 */
[----:B------:R-:W-:Y:S01]  /*10000*/  ULDC.64 UR8, c[0x0][0x620] ;  /* 0x0001880000087ab9 */ /* 0x000fe20000000a00 */
[----:B------:R-:W-:Y:S01]  /*10010*/  SHF.R.U32.HI R2, RZ, UR11, R3 ;  /* 0x0000000bff027c19 */ /* 0x000fe20008011603 */
[----:B------:R-:W-:Y:S01]  /*10020*/  IMAD.MOV.U32 R3, RZ, RZ, R15 ;  /* 0x000000ffff037224 */ /* 0x000fe200078e000f */
[----:B------:R-:W-:Y:S01]  /*10030*/  IADD3 R5, P0, RZ, -R6, RZ ;  /* 0x80000006ff057210 */ /* 0x000fe20007f1e0ff */
[----:B------:R-:W2:Y:S01]  /*10040*/  LDC R16, c[0x0][0x144] ;  /* 0x00005100ff107b82 */ /* 0x000ea20000000800 */
[----:B0-----:R-:W-:Y:S01]  /*10050*/  I2FP.F32.U32 R7, R11 ;  /* 0x0000000b00077245 */ /* 0x001fe20000201000 */
[----:B------:R-:W-:Y:S01]  /*10060*/  ULDC.64 UR16, c[0x0][0x640] ;  /* 0x0001900000107ab9 */ /* 0x000fe20000000a00 */
[----:B------:R-:W-:Y:S01]  /*10070*/  ULDC UR10, c[0x0][0x608] ;  /* 0x00018200000a7ab9 */ /* 0x000fe20000000800 */
[----:B------:R-:W-:Y:S01]  /*10080*/  IMAD.X R2, RZ, RZ, ~R2, P0 ;  /* 0x000000ffff027224 */ /* 0x000fe200000e0e02 */
[----:B------:R-:W-:-:S03]  /*10090*/  ISETP.NE.U32.AND P0, PT, RZ, UR16, PT ;  /* 0x00000010ff007c0c */ /* 0x000fc6000bf05070 */
[----:B------:R-:W-:Y:S01]  /*100a0*/  IMAD R4, R2, UR8, RZ ;  /* 0x0000000802047c24 */ /* 0x000fe2000f8e02ff */
[----:B------:R-:W0:Y:S01]  /*100b0*/  LDC R13, c[0x0][0x148] ;  /* 0x00005200ff0d7b82 */ /* 0x000e220000000800 */
[----:B------:R-:W-:Y:S01]  /*100c0*/  IMAD.MOV.U32 R2, RZ, RZ, R12 ;  /* 0x000000ffff027224 */ /* 0x000fe200078e000c */
[----:B------:R-:W-:-:S03]  /*100d0*/  ISETP.NE.AND.EX P0, PT, RZ, UR17, PT, P0 ;  /* 0x00000011ff007c0c */ /* 0x000fc6000bf05300 */
[----:B------:R-:W-:Y:S01]  /*100e0*/  IMAD.WIDE.U32 R2, R5, UR8, R2 ;  /* 0x0000000805027c25 */ /* 0x000fe2000f8e0002 */
[----:B------:R-:W-:-:S03]  /*100f0*/  ULDC UR8, c[0x0][0x150] ;  /* 0x0000540000087ab9 */ /* 0x000fc60000000800 */
[----:B------:R-:W-:Y:S02]  /*10100*/  IMAD R5, R5, UR9, R4 ;  /* 0x0000000905057c24 */ /* 0x000fe4000f8e0204 */
[----:B------:R-:W-:Y:S01]  /*10110*/  FMUL R4, R7, UR8 ;  /* 0x0000000807047c20 */ /* 0x000fe20008400000 */
[----:B------:R-:W-:Y:S01]  /*10120*/  ULDC UR8, c[0x0][0x618] ;  /* 0x0001860000087ab9 */ /* 0x000fe20000000800 */
[----:B------:R-:W-:Y:S01]  /*10130*/  ULDC UR9, c[0x0][0x154] ;  /* 0x0000550000097ab9 */ /* 0x000fe20000000800 */
[----:B------:R-:W-:-:S03]  /*10140*/  IMAD.IADD R3, R3, 0x1, R5 ;  /* 0x0000000103037824 */ /* 0x000fc600078e0205 */
[----:B------:R-:W3:Y:S02]  /*10150*/  F2I.U32.TRUNC.NTZ R4, R4 ;  /* 0x0000000400047305 */ /* 0x000ee4000020f000 */
[----:B------:R-:W-:Y:S02]  /*10160*/  SHF.R.U64 R7, R2, UR8, R3 ;  /* 0x0000000802077c19 */ /* 0x000fe40008001203 */
[----:B-1----:R-:W-:-:S05]  /*10170*/  I2FP.F32.U32 R2, R10 ;  /* 0x0000000a00027245 */ /* 0x002fca0000201000 */
[----:B------:R-:W-:Y:S01]  /*10180*/  FMUL R5, R2, UR9 ;  /* 0x0000000902057c20 */ /* 0x000fe20008400000 */
[----:B------:R-:W-:Y:S01]  /*10190*/  SHF.R.U32.HI R2, RZ, UR8, R3 ;  /* 0x00000008ff027c19 */ /* 0x000fe20008011603 */
[----:B------:R-:W-:Y:S02]  /*101a0*/  ULDC UR8, c[0x0][0x658] ;  /* 0x0001960000087ab9 */ /* 0x000fe40000000800 */
[----:B------:R1:W4:Y:S01]  /*101b0*/  F2I.U32.TRUNC.NTZ R15, R5 ;  /* 0x00000005000f7305 */ /* 0x000322000020f000 */
[--C-:B------:R-:W-:Y:S02]  /*101c0*/  SHF.R.U64 R14, R7, UR10, R2.reuse ;  /* 0x0000000a070e7c19 */ /* 0x100fe40008001202 */
[----:B------:R-:W-:Y:S01]  /*101d0*/  SHF.R.U32.HI R3, RZ, UR10, R2 ;  /* 0x0000000aff037c19 */ /* 0x000fe20008011602 */
[----:B---3--:R-:W-:-:S03]  /*101e0*/  IMAD.MOV R2, RZ, RZ, -R4 ;  /* 0x000000ffff027224 */ /* 0x008fc600078e0a04 */
[----:B------:R-:W-:Y:S01]  /*101f0*/  SHF.R.U64 R12, R14, UR8, R3 ;  /* 0x000000080e0c7c19 */ /* 0x000fe20008001203 */
[----:B--2---:R-:W-:Y:S01]  /*10200*/  IMAD R17, R16, R2, R11 ;  /* 0x0000000210117224 */ /* 0x004fe200078e020b */
[----:B------:R-:W-:-:S03]  /*10210*/  SHF.R.U32.HI R4, RZ, UR8, R3 ;  /* 0x00000008ff047c19 */ /* 0x000fc60008011603 */
[----:B------:R-:W-:Y:S02]  /*10220*/  IMAD.MOV.U32 R2, RZ, RZ, R12 ;  /* 0x000000ffff027224 */ /* 0x000fe400078e000c */
[----:B------:R-:W-:Y:S01]  /*10230*/  IMAD.MOV.U32 R3, RZ, RZ, R4 ;  /* 0x000000ffff037224 */ /* 0x000fe200078e0004 */
[----:B-1--4-:R-:W-:Y:S06]  /*10240*/  @!P0 BRA `(.L_x_314) ;  /* 0x0000000000288947 */ /* 0x012fec0003800000 */
[----:B------:R-:W-:Y:S02]  /*10250*/  ULDC UR8, c[0x0][0x64c] ;  /* 0x0001930000087ab9 */ /* 0x000fe40000000800 */
[----:B------:R-:W-:-:S05]  /*10260*/  IADD3 R3, P0, R12, UR8, RZ ;  /* 0x000000080c037c10 */ /* 0x000fca000ff1e0ff */
[----:B------:R-:W-:-:S04]  /*10270*/  IMAD.X R11, RZ, RZ, R4, P0 ;  /* 0x000000ffff0b7224 */ /* 0x000fc800000e0604 */
[----:B------:R-:W-:-:S04]  /*10280*/  IMAD.WIDE.U32 R4, R11, UR16, RZ ;  /* 0x000000100b047c25 */ /* 0x000fc8000f8e00ff */
[----:B------:R-:W-:-:S04]  /*10290*/  IMAD.WIDE.U32 R4, P0, R3, UR17, R4 ;  /* 0x0000001103047c25 */ /* 0x000fc8000f800004 */
[----:B------:R-:W-:-:S04]  /*102a0*/  IMAD.WIDE.U32 R2, R3, UR16, RZ ;  /* 0x0000001003027c25 */ /* 0x000fc8000f8e00ff */
[----:B------:R-:W-:Y:S01]  /*102b0*/  IMAD.MOV.U32 R2, RZ, RZ, R5 ;  /* 0x000000ffff027224 */ /* 0x000fe200078e0005 */
[----:B------:R-:W-:Y:S01]  /*102c0*/  IADD3 RZ, P1, R3, R4, RZ ;  /* 0x0000000403ff7210 */ /* 0x000fe20007f3e0ff */
[----:B------:R-:W-:-:S04]  /*102d0*/  IMAD.X R3, RZ, RZ, RZ, P0 ;  /* 0x000000ffff037224 */ /* 0x000fc800000e06ff */
[----:B------:R-:W-:-:S08]  /*102e0*/  IMAD.WIDE.U32.X R2, R11, UR17, R2, P1 ;  /* 0x000000110b027c25 */ /* 0x000fd000088e0402 */
.L_x_314:
[----:B------:R-:W-:Y:S01]  /*102f0*/  ULDC UR8, c[0x0][0x648] ;  /* 0x0001920000087ab9 */ /* 0x000fe20000000800 */
[----:B------:R-:W-:Y:S01]  /*10300*/  IMAD.MOV R15, RZ, RZ, -R15 ;  /* 0x000000ffff0f7224 */ /* 0x000fe200078e0a0f */
[----:B------:R-:W-:Y:S01]  /*10310*/  SHF.R.U64 R3, R2, UR8, R3 ;  /* 0x0000000802037c19 */ /* 0x000fe20008001203 */
[----:B------:R-:W-:Y:S01]  /*10320*/  ULDC UR8, c[0x0][0x638] ;  /* 0x00018e0000087ab9 */ /* 0x000fe20000000800 */
[----:B------:R-:W-:Y:S01]  /*10330*/  LOP3.LUT R2, R14, UR14, RZ, 0xc0, !PT ;  /* 0x0000000e0e027c12 */ /* 0x000fe2000f8ec0ff */
[----:B0-----:R-:W-:Y:S01]  /*10340*/  @P4 IMAD R17, R13, R15, R10 ;  /* 0x0000000f0d114224 */ /* 0x001fe200078e020a */
[----:B------:R-:W-:Y:S01]  /*10350*/  LOP3.LUT R7, R7, UR4, RZ, 0xc0, !PT ;  /* 0x0000000407077c12 */ /* 0x000fe2000f8ec0ff */
[----:B------:R-:W-:Y:S01]  /*10360*/  IMAD.MOV R5, RZ, RZ, -R3 ;  /* 0x000000ffff057224 */ /* 0x000fe200078e0a03 */
[----:B------:R-:W-:Y:S01]  /*10370*/  ULDC UR9, c[0x0][0x610] ;  /* 0x0001840000097ab9 */ /* 0x000fe20000000800 */
[----:B------:R-:W-:Y:S02]  /*10380*/  IMAD R2, R3, UR5, R2 ;  /* 0x0000000503027c24 */ /* 0x000fe4000f8e0202 */
[----:B------:R-:W-:Y:S01]  /*10390*/  IMAD R12, R5, UR8, R12 ;  /* 0x00000008050c7c24 */ /* 0x000fe2000f8e020c */
[----:B------:R-:W-:Y:S01]  /*103a0*/  ULDC UR8, c[0x0][0x600] ;  /* 0x0001800000087ab9 */ /* 0x000fe20000000800 */
[----:B------:R-:W-:-:S02]  /*103b0*/  IMAD R5, R2, UR9, R17 ;  /* 0x0000000902057c24 */ /* 0x000fc4000f8e0211 */
[----:B------:R-:W-:Y:S02]  /*103c0*/  IMAD R12, R12, UR8, R7 ;  /* 0x000000080c0c7c24 */ /* 0x000fe4000f8e0207 */
[----:B------:R-:W-:-:S03]  /*103d0*/  IMAD.MOV.U32 R2, RZ, RZ, 0x1 ;  /* 0x00000001ff027424 */ /* 0x000fc600078e00ff */
[----:B------:R-:W-:Y:S02]  /*103e0*/  SEL R7, R12, R5, !P4 ;  /* 0x000000050c077207 */ /* 0x000fe40006000000 */
[----:B------:R-:W-:-:S07]  /*103f0*/  SEL R5, R5, R12, !P4 ;  /* 0x0000000c05057207 */ /* 0x000fce0006000000 */
.L_x_312:
[----:B------:R-:W-:Y:S05]  /*10400*/  BSYNC B1 ;  /* 0x0000000000017941 */ /* 0x000fea0003800000 */
.L_x_311:
[----:B------:R-:W-:-:S13]  /*10410*/  LOP3.LUT P0, RZ, R2, 0xff, RZ, 0xc0, !PT ;  /* 0x000000ff02ff7812 */ /* 0x000fda000780c0ff */
[----:B------:R-:W-:Y:S05]  /*10420*/  @P0 BRA `(.L_x_315) ;  /* 0xfffffff400180947 */ /* 0x000fea000383ffff */
[----:B------:R-:W-:Y:S05]  /*10430*/  BSYNC B0 ;  /* 0x0000000000007941 */ /* 0x000fea0003800000 */
.L_x_304:
[----:B------:R-:W-:-:S03]  /*10440*/  UMOV UR8, 0xffffffff ;  /* 0xffffffff00087882 */ /* 0x000fc60000000000 */
[----:B------:R-:W-:Y:S05]  /*10450*/  BRA.DIV UR8, `(.L_x_316) ;  /* 0x0000000608dc7947 */ /* 0x000fea000b800000 */
[----:B------:R-:W-:-:S13]  /*10460*/  ELECT P0, URZ, PT ;  /* 0x00000000003f782f */ /* 0x000fda0003800000 */
.L_x_335:
[----:B------:R-:W-:Y:S04]  /*10470*/  BSSY B0, `(.L_x_317) ;  /* 0x0000059000007945 */ /* 0x000fe80003800000 */
[----:B------:R-:W-:Y:S05]  /*10480*/  @!P0 BRA `(.L_x_318) ;  /* 0x00000004005c8947 */ /* 0x000fea0003800000 */
[----:B------:R-:W-:-:S04]  /*10490*/  ULOP3.LUT UR8, UR13, 0x2, URZ, 0xfc, !UPT ;  /* 0x000000020d087892 */ /* 0x000fc8000f8efc3f */
[----:B------:R-:W-:-:S06]  /*104a0*/  UISETP.NE.AND UP0, UPT, UR8, 0x3, UPT ;  /* 0x000000030800788c */ /* 0x000fcc000bf05270 */
[----:B------:R-:W-:-:S13]  /*104b0*/  PLOP3.LUT P0, PT, PT, PT, UP0, 0x80, 0x0 ;  /* 0x000000000000781c */ /* 0x000fda0003f0f008 */
[----:B------:R-:W-:Y:S05]  /*104c0*/  @!P0 BRA `(.L_x_319) ;  /* 0x0000000000048947 */ /* 0x000fea0003800000 */
[----:B------:R-:W-:Y:S01]  /*104d0*/  BPT.TRAP 0x1 ;  /* 0x000000040000795c */ /* 0x000fe20000300000 */
.L_x_319:
[----:B------:R-:W0:Y:S01]  /*104e0*/  S2R R3, SR_CgaCtaId ;  /* 0x0000000000037919 */ /* 0x000e220000008800 */
[----:B------:R-:W-:-:S04]  /*104f0*/  MOV R2, 0x400 ;  /* 0x0000040000027802 */ /* 0x000fc80000000f00 */
[----:B0-----:R-:W-:Y:S02]  /*10500*/  LEA R3, R3, R2, 0x18 ;  /* 0x0000000203037211 */ /* 0x001fe400078ec0ff */
[----:B------:R-:W-:-:S03]  /*10510*/  SHF.L.U32 R2, R0, 0x1f, RZ ;  /* 0x0000001f00027819 */ /* 0x000fc600000006ff */
[----:B------:R-:W-:-:S04]  /*10520*/  VIADD R3, R3, 0x48 ;  /* 0x0000004803037836 */ /* 0x000fc80000000000 */
[C---:B------:R-:W-:Y:S02]  /*10530*/  IMAD R7, R8.reuse, 0x8, R3 ;  /* 0x0000000808077824 */ /* 0x040fe400078e0203 */
[----:B------:R-:W-:Y:S02]  /*10540*/  VIADD R8, R8, 0x1 ;  /* 0x0000000108087836 */ /* 0x000fe40000000000 */
[----:B------:R-:W0:Y:S03]  /*10550*/  SYNCS.PHASECHK.TRANS64.TRYWAIT P0, [R7+URZ], R2 ;  /* 0x00000002070075a7 */ /* 0x000e26000800017f */
[----:B------:R-:W-:-:S04]  /*10560*/  ISETP.NE.AND P1, PT, R8, 0x9, PT ;  /* 0x000000090800780c */ /* 0x000fc80003f25270 */
[----:B------:R-:W-:Y:S02]  /*10570*/  SEL R5, RZ, 0x1, P1 ;  /* 0x00000001ff057807 */ /* 0x000fe40000800000 */
[----:B------:R-:W-:Y:S02]  /*10580*/  SEL R8, R8, RZ, P1 ;  /* 0x000000ff08087207 */ /* 0x000fe40000800000 */
[----:B------:R-:W-:-:S03]  /*10590*/  LOP3.LUT R5, R0, R5, RZ, 0x3c, !PT ;  /* 0x0000000500057212 */ /* 0x000fc600078e3cff */
[----:B------:R-:W-:Y:S01]  /*105a0*/  IMAD R9, R8, 0x8, R3 ;  /* 0x0000000808097824 */ /* 0x000fe200078e0203 */
[----:B------:R-:W-:Y:S01]  /*105b0*/  SHF.L.U32 R4, R5, 0x1f, RZ ;  /* 0x0000001f05047819 */ /* 0x000fe200000006ff */
[----:B0-----:R-:W-:Y:S06]  /*105c0*/  @!P0 BRA `(.L_x_320) ;  /* 0x0000000400a08947 */ /* 0x001fec0003800000 */
.L_x_336:
[----:B------:R-:W1:Y:S01]  /*105d0*/  SYNCS.PHASECHK.TRANS64.TRYWAIT P0, [R9+URZ], R4 ;  /* 0x00000004090075a7 */ /* 0x000e62000800017f */
[----:B------:R-:W-:-:S05]  /*105e0*/  VIADD R0, R8, 0x1 ;  /* 0x0000000108007836 */ /* 0x000fca0000000000 */
[----:B------:R-:W-:-:S04]  /*105f0*/  ISETP.NE.AND P1, PT, R0, 0x9, PT ;  /* 0x000000090000780c */ /* 0x000fc80003f25270 */
[----:B0-----:R-:W-:Y:S02]  /*10600*/  SEL R2, RZ, 0x1, P1 ;  /* 0x00000001ff027807 */ /* 0x001fe40000800000 */
[----:B------:R-:W-:Y:S02]  /*10610*/  SEL R0, R0, RZ, P1 ;  /* 0x000000ff00007207 */ /* 0x000fe40000800000 */
[----:B------:R-:W-:-:S03]  /*10620*/  LOP3.LUT R7, R5, R2, RZ, 0x3c, !PT ;  /* 0x0000000205077212 */ /* 0x000fc600078e3cff */
[----:B------:R-:W-:Y:S01]  /*10630*/  IMAD R6, R0, 0x8, R3 ;  /* 0x0000000800067824 */ /* 0x000fe200078e0203 */
[----:B------:R-:W-:Y:S01]  /*10640*/  SHF.L.U32 R5, R7, 0x1f, RZ ;  /* 0x0000001f07057819 */ /* 0x000fe200000006ff */
[----:B-1----:R-:W-:Y:S06]  /*10650*/  @!P0 BRA `(.L_x_321) ;  /* 0x0000000400908947 */ /* 0x002fec0003800000 */
.L_x_337:
[----:B------:R-:W1:Y:S01]  /*10660*/  SYNCS.PHASECHK.TRANS64.TRYWAIT P0, [R6+URZ], R5 ;  /* 0x00000005060075a7 */ /* 0x000e62000800017f */
[----:B------:R-:W-:-:S05]  /*10670*/  VIADD R0, R0, 0x1 ;  /* 0x0000000100007836 */ /* 0x000fca0000000000 */
[----:B------:R-:W-:-:S04]  /*10680*/  ISETP.NE.AND P1, PT, R0, 0x9, PT ;  /* 0x000000090000780c */ /* 0x000fc80003f25270 */
[----:B------:R-:W-:Y:S02]  /*10690*/  SEL R2, RZ, 0x1, P1 ;  /* 0x00000001ff027807 */ /* 0x000fe40000800000 */
[----:B------:R-:W-:Y:S02]  /*106a0*/  SEL R0, R0, RZ, P1 ;  /* 0x000000ff00007207 */ /* 0x000fe40000800000 */
[----:B------:R-:W-:-:S03]  /*106b0*/  LOP3.LUT R7, R7, R2, RZ, 0x3c, !PT ;  /* 0x0000000207077212 */ /* 0x000fc600078e3cff */
[----:B0-----:R-:W-:Y:S01]  /*106c0*/  IMAD R9, R0, 0x8, R3 ;  /* 0x0000000800097824 */ /* 0x001fe200078e0203 */
[----:B------:R-:W-:Y:S01]  /*106d0*/  SHF.L.U32 R4, R7, 0x1f, RZ ;  /* 0x0000001f07047819 */ /* 0x000fe200000006ff */
[----:B-1----:R-:W-:Y:S06]  /*106e0*/  @!P0 BRA `(.L_x_322) ;  /* 0x0000000400808947 */ /* 0x002fec0003800000 */
.L_x_338:
        /* <DEDUP_REMOVED lines=9> */
.L_x_339:
        /* <DEDUP_REMOVED lines=9> */
.L_x_340:
        /* <DEDUP_REMOVED lines=9> */
.L_x_341:
        /* <DEDUP_REMOVED lines=9> */
.L_x_342:
[----:B------:R-:W1:Y:S01]  /*10930*/  SYNCS.PHASECHK.TRANS64.TRYWAIT P0, [R9+URZ], R4 ;  /* 0x00000004090075a7 */ /* 0x000e62000800017f */
[----:B------:R-:W-:-:S05]  /*10940*/  VIADD R0, R0, 0x1 ;  /* 0x0000000100007836 */ /* 0x000fca0000000000 */
[----:B------:R-:W-:-:S04]  /*10950*/  ISETP.NE.AND P1, PT, R0, 0x9, PT ;  /* 0x000000090000780c */ /* 0x000fc80003f25270 */
[----:B------:R-:W-:Y:S02]  /*10960*/  SEL R2, RZ, 0x1, P1 ;  /* 0x00000001ff027807 */ /* 0x000fe40000800000 */
[----:B------:R-:W-:Y:S02]  /*10970*/  SEL R0, R0, RZ, P1 ;  /* 0x000000ff00007207 */ /* 0x000fe40000800000 */
[----:B------:R-:W-:Y:S01]  /*10980*/  LOP3.LUT R2, R7, R2, RZ, 0x3c, !PT ;  /* 0x0000000207027212 */ /* 0x000fe200078e3cff */
[----:B-1----:R-:W-:Y:S06]  /*10990*/  @!P0 BRA `(.L_x_327) ;  /* 0x0000000400388947 */ /* 0x002fec0003800000 */
.L_x_343:
[----:B------:R-:W-:Y:S01]  /*109a0*/  IMAD R3, R0, 0x8, R3 ;  /* 0x0000000800037824 */ /* 0x000fe200078e0203 */
[----:B------:R-:W-:-:S07]  /*109b0*/  SHF.L.U32 R0, R2, 0x1f, RZ ;  /* 0x0000001f02007819 */ /* 0x000fce00000006ff */
.L_x_328:
[----:B--2---:R2:W3:Y:S02]  /*109c0*/  SYNCS.PHASECHK.TRANS64.TRYWAIT P0, [R3+URZ], R0 ;  /* 0x00000000030075a7 */ /* 0x0044e4000800017f */
[----:B---3--:R-:W-:Y:S05]  /*109d0*/  @!P0 NANOSLEEP.SYNCS 0x989680 ;  /* 0x009896800000895d */ /* 0x008fea0003900000 */
[----:B------:R-:W3:Y:S02]  /*109e0*/  @!P0 SYNCS.PHASECHK.TRANS64 P0, [R3+URZ], R0 ;  /* 0x00000000030085a7 */ /* 0x000ee4000800007f */
[----:B---3--:R-:W-:Y:S05]  /*109f0*/  @!P0 BRA `(.L_x_328) ;  /* 0xfffffffc00f08947 */ /* 0x008fea000383ffff */
.L_x_318:
[----:B------:R-:W-:Y:S05]  /*10a00*/  BSYNC B0 ;  /* 0x0000000000007941 */ /* 0x000fea0003800000 */
.L_x_317:
[----:B------:R-:W-:Y:S05]  /*10a10*/  EXIT ;  /* 0x000000000000794d */ /* 0x000fea0003800000 */
.L_x_22:
[----:B-1----:R-:W-:-:S04]  /*10a20*/  IMAD.U32 R3, RZ, RZ, UR6 ;  /* 0x00000006ff037e24 */ /* 0x002fc8000f8e00ff */
[----:B------:R1:W2:Y:S03]  /*10a30*/  SYNCS.PHASECHK.TRANS64.TRYWAIT P0, [R3+URZ], R0 ;  /* 0x00000000030075a7 */ /* 0x0002a6000800017f */
[----:B--2---:R-:W-:Y:S05]  /*10a40*/  @!P0 NANOSLEEP.SYNCS 0x989680 ;  /* 0x009896800000895d */ /* 0x004fea0003900000 */
[----:B------:R-:W2:Y:S02]  /*10a50*/  @!P0 SYNCS.PHASECHK.TRANS64 P0, [R3+URZ], R0 ;  /* 0x00000000030085a7 */ /* 0x000ea4000800007f */
[----:B--2---:R-:W-:Y:S05]  /*10a60*/  @!P0 BRA `(.L_x_22) ;  /* 0xfffffffc00ec8947 */ /* 0x004fea000383ffff */
[----:B------:R-:W-:Y:S05]  /*10a70*/  BRA `(.L_x_21) ;  /* 0xffffff1400287947 */ /* 0x000fea000383ffff */
.L_x_28:
[----:B-----5:R1:W-:Y:S02]  /*10a80*/  STL [R1+0x90], R0 ;  /* 0x0000900001007387 */ /* 0x0203e40000100800 */
[----:B-1----:R-:W-:-:S04]  /*10a90*/  IMAD.U32 R0, RZ, RZ, UR16 ;  /* 0x00000010ff007e24 */ /* 0x002fc8000f8e00ff */
[----:B------:R1:W2:Y:S03]  /*10aa0*/  SYNCS.PHASECHK.TRANS64.TRYWAIT P0, [R0+URZ], R229 ;  /* 0x000000e5000075a7 */ /* 0x0002a6000800017f */
[----:B--2---:R-:W-:Y:S05]  /*10ab0*/  @!P0 NANOSLEEP.SYNCS 0x989680 ;  /* 0x009896800000895d */ /* 0x004fea0003900000 */
[----:B------:R1:W2:Y:S02]  /*10ac0*/  @!P0 SYNCS.PHASECHK.TRANS64 P0, [R0+URZ], R229 ;  /* 0x000000e5000085a7 */ /* 0x0002a4000800007f */
[----:B-1----:R1:W5:Y:S02]  /*10ad0*/  LDL.LU R0, [R1+0x90] ;  /* 0x0000900001007983 */ /* 0x0023640000300800 */
[----:B-12---:R-:W-:Y:S05]  /*10ae0*/  @!P0 BRA `(.L_x_28) ;  /* 0xfffffffc00e48947 */ /* 0x006fea000383ffff */
[----:B------:R-:W-:Y:S05]  /*10af0*/  BRA `(.L_x_27) ;  /* 0xffffff2400bc7947 */ /* 0x000fea000383ffff */
.L_x_305:
[----:B------:R-:W-:Y:S01]  /*10b00*/  BSSY B1, `(.L_x_329) ;  /* 0x0000006000017945 */ /* 0x000fe20003800000 */
[----:B------:R-:W-:-:S07]  /*10b10*/  IMAD.MOV.U32 R2, RZ, RZ, -0x1 ;  /* 0xffffffffff027424 */ /* 0x000fce00078e00ff */
[----:B------:R-:W-:Y:S05]  /*10b20*/  WARPSYNC.COLLECTIVE R2, `(.L_x_330) ;  /* 0x00000000020c7348 */ /* 0x000fea0003c00000 */
[----:B------:R-:W-:Y:S02]  /*10b30*/  ELECT P0, UR62, PT ;  /* 0x00000000003e782f */ /* 0x000fe40003800000 */
[----:B------:R-:W-:Y:S01]  /*10b40*/  MOV R2, UR62 ;  /* 0x0000003e00027c02 */ /* 0x000fe20008000f00 */
[----:B------:R-:W-:Y:S10]  /*10b50*/  ENDCOLLECTIVE ;  /* 0x000000000000791b */ /* 0x000ff40003800000 */
.L_x_330:
[----:B------:R-:W-:Y:S05]  /*10b60*/  BSYNC B1 ;  /* 0x0000000000017941 */ /* 0x000fea0003800000 */
.L_x_329:
[----:B------:R-:W-:Y:S05]  /*10b70*/  BRA `(.L_x_331) ;  /* 0xffffffec00507947 */ /* 0x000fea000383ffff */
.L_x_308:
[----:B0-----:R0:W2:Y:S02]  /*10b80*/  SYNCS.PHASECHK.TRANS64.TRYWAIT P0, [R11+URZ+0x48], R4 ;  /* 0x000048040b0075a7 */ /* 0x0010a4000800017f */
[----:B--2---:R-:W-:Y:S05]  /*10b90*/  @!P0 NANOSLEEP.SYNCS 0x989680 ;  /* 0x009896800000895d */ /* 0x004fea0003900000 */
[----:B------:R-:W2:Y:S02]  /*10ba0*/  @!P0 SYNCS.PHASECHK.TRANS64 P0, [R11+URZ+0x48], R4 ;  /* 0x000048040b0085a7 */ /* 0x000ea4000800007f */
[----:B--2---:R-:W-:Y:S05]  /*10bb0*/  @!P0 BRA `(.L_x_308) ;  /* 0xfffffffc00f08947 */ /* 0x004fea000383ffff */
[----:B------:R-:W-:Y:S05]  /*10bc0*/  BRA `(.L_x_332) ;  /* 0xffffffec00907947 */ /* 0x000fea000383ffff */
.L_x_316:
[----:B------:R-:W-:Y:S01]  /*10bd0*/  BSSY B0, `(.L_x_333) ;  /* 0x0000006000007945 */ /* 0x000fe20003800000 */
[----:B------:R-:W-:-:S07]  /*10be0*/  IMAD.MOV.U32 R2, RZ, RZ, -0x1 ;  /* 0xffffffffff027424 */ /* 0x000fce00078e00ff */
[----:B------:R-:W-:Y:S05]  /*10bf0*/  WARPSYNC.COLLECTIVE R2, `(.L_x_334) ;  /* 0x00000000020c7348 */ /* 0x000fea0003c00000 */
[----:B------:R-:W-:Y:S02]  /*10c00*/  ELECT P0, UR62, PT ;  /* 0x00000000003e782f */ /* 0x000fe40003800000 */
[----:B------:R-:W-:Y:S01]  /*10c10*/  MOV R2, UR62 ;  /* 0x0000003e00027c02 */ /* 0x000fe20008000f00 */
[----:B------:R-:W-:Y:S10]  /*10c20*/  ENDCOLLECTIVE ;  /* 0x000000000000791b */ /* 0x000ff40003800000 */
.L_x_334:
[----:B------:R-:W-:Y:S05]  /*10c30*/  BSYNC B0 ;  /* 0x0000000000007941 */ /* 0x000fea0003800000 */
.L_x_333:
[----:B------:R-:W-:Y:S05]  /*10c40*/  BRA `(.L_x_335) ;  /* 0xfffffff800087947 */ /* 0x000fea000383ffff */
.L_x_320:
[----:B0-----:R0:W1:Y:S02]  /*10c50*/  SYNCS.PHASECHK.TRANS64.TRYWAIT P0, [R7+URZ], R2 ;  /* 0x00000002070075a7 */ /* 0x001064000800017f */
[----:B-1----:R-:W-:Y:S05]  /*10c60*/  @!P0 NANOSLEEP.SYNCS 0x989680 ;  /* 0x009896800000895d */ /* 0x002fea0003900000 */
[----:B------:R-:W1:Y:S02]  /*10c70*/  @!P0 SYNCS.PHASECHK.TRANS64 P0, [R7+URZ], R2 ;  /* 0x00000002070085a7 */ /* 0x000e64000800007f */
[----:B-1----:R-:W-:Y:S05]  /*10c80*/  @!P0 BRA `(.L_x_320) ;  /* 0xfffffffc00f08947 */ /* 0x002fea000383ffff */
[----:B------:R-:W-:Y:S05]  /*10c90*/  BRA `(.L_x_336) ;  /* 0xfffffff8004c7947 */ /* 0x000fea000383ffff */
.L_x_321:
[----:B0-----:R0:W1:Y:S02]  /*10ca0*/  SYNCS.PHASECHK.TRANS64.TRYWAIT P0, [R9+URZ], R4 ;  /* 0x00000004090075a7 */ /* 0x001064000800017f */
[----:B-1----:R-:W-:Y:S05]  /*10cb0*/  @!P0 NANOSLEEP.SYNCS 0x989680 ;  /* 0x009896800000895d */ /* 0x002fea0003900000 */
[----:B------:R-:W1:Y:S02]  /*10cc0*/  @!P0 SYNCS.PHASECHK.TRANS64 P0, [R9+URZ], R4 ;  /* 0x00000004090085a7 */ /* 0x000e64000800007f */
[----:B-1----:R-:W-:Y:S05]  /*10cd0*/  @!P0 BRA `(.L_x_321) ;  /* 0xfffffffc00f08947 */ /* 0x002fea000383ffff */
[----:B------:R-:W-:Y:S05]  /*10ce0*/  BRA `(.L_x_337) ;  /* 0xfffffff8005c7947 */ /* 0x000fea000383ffff */
.L_x_322:
[----:B0-----:R0:W1:Y:S02]  /*10cf0*/  SYNCS.PHASECHK.TRANS64.TRYWAIT P0, [R6+URZ], R5 ;  /* 0x00000005060075a7 */ /* 0x001064000800017f */
[----:B-1----:R-:W-:Y:S05]  /*10d00*/  @!P0 NANOSLEEP.SYNCS 0x989680 ;  /* 0x009896800000895d */ /* 0x002fea0003900000 */
[----:B------:R-:W1:Y:S02]  /*10d10*/  @!P0 SYNCS.PHASECHK.TRANS64 P0, [R6+URZ], R5 ;  /* 0x00000005060085a7 */ /* 0x000e64000800007f */
[----:B-1----:R-:W-:Y:S05]  /*10d20*/  @!P0 BRA `(.L_x_322) ;  /* 0xfffffffc00f08947 */ /* 0x002fea000383ffff */
[----:B------:R-:W-:Y:S05]  /*10d30*/  BRA `(.L_x_338) ;  /* 0xfffffff8006c7947 */ /* 0x000fea000383ffff */
.L_x_323:
[----:B0-----:R0:W1:Y:S02]  /*10d40*/  SYNCS.PHASECHK.TRANS64.TRYWAIT P0, [R9+URZ], R4 ;  /* 0x00000004090075a7 */ /* 0x001064000800017f */
[----:B-1----:R-:W-:Y:S05]  /*10d50*/  @!P0 NANOSLEEP.SYNCS 0x989680 ;  /* 0x009896800000895d */ /* 0x002fea0003900000 */
[----:B------:R-:W1:Y:S02]  /*10d60*/  @!P0 SYNCS.PHASECHK.TRANS64 P0, [R9+URZ], R4 ;  /* 0x00000004090085a7 */ /* 0x000e64000800007f */
[----:B-1----:R-:W-:Y:S05]  /*10d70*/  @!P0 BRA `(.L_x_323) ;  /* 0xfffffffc00f08947 */ /* 0x002fea000383ffff */
[----:B------:R-:W-:Y:S05]  /*10d80*/  BRA `(.L_x_339) ;  /* 0xfffffff8007c7947 */ /* 0x000fea000383ffff */
.L_x_324:
[----:B0-----:R0:W1:Y:S02]  /*10d90*/  SYNCS.PHASECHK.TRANS64.TRYWAIT P0, [R6+URZ], R5 ;  /* 0x00000005060075a7 */ /* 0x001064000800017f */
[----:B-1----:R-:W-:Y:S05]  /*10da0*/  @!P0 NANOSLEEP.SYNCS 0x989680 ;  /* 0x009896800000895d */ /* 0x002fea0003900000 */
[----:B------:R-:W1:Y:S02]  /*10db0*/  @!P0 SYNCS.PHASECHK.TRANS64 P0, [R6+URZ], R5 ;  /* 0x00000005060085a7 */ /* 0x000e64000800007f */
[----:B-1----:R-:W-:Y:S05]  /*10dc0*/  @!P0 BRA `(.L_x_324) ;  /* 0xfffffffc00f08947 */ /* 0x002fea000383ffff */
[----:B------:R-:W-:Y:S05]  /*10dd0*/  BRA `(.L_x_340) ;  /* 0xfffffff8008c7947 */ /* 0x000fea000383ffff */
.L_x_325:
[----:B0-----:R0:W1:Y:S02]  /*10de0*/  SYNCS.PHASECHK.TRANS64.TRYWAIT P0, [R9+URZ], R4 ;  /* 0x00000004090075a7 */ /* 0x001064000800017f */
[----:B-1----:R-:W-:Y:S05]  /*10df0*/  @!P0 NANOSLEEP.SYNCS 0x989680 ;  /* 0x009896800000895d */ /* 0x002fea0003900000 */
[----:B------:R-:W1:Y:S02]  /*10e00*/  @!P0 SYNCS.PHASECHK.TRANS64 P0, [R9+URZ], R4 ;  /* 0x00000004090085a7 */ /* 0x000e64000800007f */
[----:B-1----:R-:W-:Y:S05]  /*10e10*/  @!P0 BRA `(.L_x_325) ;  /* 0xfffffffc00f08947 */ /* 0x002fea000383ffff */
[----:B------:R-:W-:Y:S05]  /*10e20*/  BRA `(.L_x_341) ;  /* 0xfffffff8009c7947 */ /* 0x000fea000383ffff */
.L_x_326:
[----:B0-----:R0:W1:Y:S02]  /*10e30*/  SYNCS.PHASECHK.TRANS64.TRYWAIT P0, [R6+URZ], R5 ;  /* 0x00000005060075a7 */ /* 0x001064000800017f */
[----:B-1----:R-:W-:Y:S05]  /*10e40*/  @!P0 NANOSLEEP.SYNCS 0x989680 ;  /* 0x009896800000895d */ /* 0x002fea0003900000 */
[----:B------:R-:W1:Y:S02]  /*10e50*/  @!P0 SYNCS.PHASECHK.TRANS64 P0, [R6+URZ], R5 ;  /* 0x00000005060085a7 */ /* 0x000e64000800007f */
[----:B-1----:R-:W-:Y:S05]  /*10e60*/  @!P0 BRA `(.L_x_326) ;  /* 0xfffffffc00f08947 */ /* 0x002fea000383ffff */
[----:B------:R-:W-:Y:S05]  /*10e70*/  BRA `(.L_x_342) ;  /* 0xfffffff800ac7947 */ /* 0x000fea000383ffff */
.L_x_327:
[----:B-1----:R1:W2:Y:S02]  /*10e80*/  SYNCS.PHASECHK.TRANS64.TRYWAIT P0, [R9+URZ], R4 ;  /* 0x00000004090075a7 */ /* 0x0022a4000800017f */
[----:B--2---:R-:W-:Y:S05]  /*10e90*/  @!P0 NANOSLEEP.SYNCS 0x989680 ;  /* 0x009896800000895d */ /* 0x004fea0003900000 */
[----:B------:R-:W2:Y:S02]  /*10ea0*/  @!P0 SYNCS.PHASECHK.TRANS64 P0, [R9+URZ], R4 ;  /* 0x00000004090085a7 */ /* 0x000ea4000800007f */
[----:B--2---:R-:W-:Y:S05]  /*10eb0*/  @!P0 BRA `(.L_x_327) ;  /* 0xfffffffc00f08947 */ /* 0x004fea000383ffff */
[----:B------:R-:W-:Y:S05]  /*10ec0*/  BRA `(.L_x_343) ;  /* 0xfffffff800b47947 */ /* 0x000fea000383ffff */
.L_x_344:
[----:B------:R-:W-:-:S00]  /*10ed0*/  BRA `(.L_x_344) ;  /* 0xfffffffc00fc7947 */ /* 0x000fc0000383ffff */
[----:B------:R-:W-:-:S00]  /*10ee0*/  NOP ;  /* 0x0000000000007918 */ /* 0x000fc00000000000 */
        /* <DEDUP_REMOVED lines=9> */
.L_x_345:


//--------------------- .nv.shared._ZN7cutlass13device_kernelINS_4gemm6kernel13GemmUniversalIN4cute5tupleIJiiiiEEENS1_10collective13CollectiveMmaINS1_37MainloopSm90TmaGmmaWarpSpecializedFP8ILi9ENS5_IJNS4_1CILi4EEESB_NSA_ILi1EEEEEENS1_35KernelTmaWarpSpecializedCooperativeEEENS5_IJNSA_ILi256EEENSA_ILi128EEENSA_ILi64EEEEEENS_12float_e4m3_tENS5_IJlSC_lEEESK_SL_NS4_8TiledMMAINS4_8MMA_AtomIJNS4_4SM904GMMA31MMA_64x128x32_F32E4M3E4M3_SS_TNILNSP_7ScaleInE1ELSR_1EEEEEENS4_6LayoutINS5_IJNSA_ILi2EEESC_SC_EEENS5_IJSC_NSA_ILi0EEESX_EEEEENS5_IJNS4_10UnderscoreES10_S10_EEEEENS4_23SM90_TMA_LOAD_MULTICASTENS4_14ComposedLayoutINS4_7SwizzleILi2ELi4ELi3EEENS4_18smem_ptr_flag_bitsILi8EEENSU_INS5_IJNSA_ILi8EEESI_EEENS5_IJSI_SC_EEEEEEEvNS4_8identityES13_S1D_vS1E_EENS_8epilogue10collective6detail29Sm90TmaWarpSpecializedAdapterINS1H_15DefaultEpilogueISK_SL_SL_NS1G_6thread17LinearCombinationISK_Li1EffLNS1L_9ScaleType4KindE0ELNS_15FloatRoundStyleE2ESK_EENS1_15EpilogueDefaultEEEEEvvEEEEvNT_6ParamsE --------------------------
	.section	.nv.shared._ZN7cutlass13device_kernelINS_4gemm6kernel13GemmUniversalIN4cute5tupleIJiiiiEEENS1_10collective13CollectiveMmaINS1_37MainloopSm90TmaGmmaWarpSpecializedFP8ILi9ENS5_IJNS4_1CILi4EEESB_NSA_ILi1EEEEEENS1_35KernelTmaWarpSpecializedCooperativeEEENS5_IJNSA_ILi256EEENSA_ILi128EEENSA_ILi64EEEEEENS_12float_e4m3_tENS5_IJlSC_lEEESK_SL_NS4_8TiledMMAINS4_8MMA_AtomIJNS4_4SM904GMMA31MMA_64x128x32_F32E4M3E4M3_SS_TNILNSP_7ScaleInE1ELSR_1EEEEEENS4_6LayoutINS5_IJNSA_ILi2EEESC_SC_EEENS5_IJSC_NSA_ILi0EEESX_EEEEENS5_IJNS4_10UnderscoreES10_S10_EEEEENS4_23SM90_TMA_LOAD_MULTICASTENS4_14ComposedLayoutINS4_7SwizzleILi2ELi4ELi3EEENS4_18smem_ptr_flag_bitsILi8EEENSU_INS5_IJNSA_ILi8EEESI_EEENS5_IJSI_SC_EEEEEEEvNS4_8identityES13_S1D_vS1E_EENS_8epilogue10collective6detail29Sm90TmaWarpSpecializedAdapterINS1H_15DefaultEpilogueISK_SL_SL_NS1G_6thread17LinearCombinationISK_Li1EffLNS1L_9ScaleType4KindE0ELNS_15FloatRoundStyleE2ESK_EENS1_15EpilogueDefaultEEEEEvvEEEEvNT_6ParamsE,"aw",@nobits
	.sectionflags	@""
	.align	16
	.zero		1024


//--------------------- .nv.shared.reserved.0     --------------------------
	.section	.nv.shared.reserved.0,"aw",@nobits
	.weak		__nv_reservedSMEM_offset_0_alias
	.size		__nv_reservedSMEM_offset_0_alias, 0, 0
	.other		__nv_reservedSMEM_offset_0_alias,@"STO_CUDA_RESERVED_SHARED STV_DEFAULT"
__nv_reservedSMEM_offset_0_alias:
	.zero		0


//--------------------- .nv.global                --------------------------
	.section	.nv.global,"aw",@nobits
.nv.global:
	.type		_ZN40_INTERNAL_f642d41c_4_k_cu_c0b527ec_166304cute1_E,@object
	.size		_ZN40_INTERNAL_f642d41c_4_k_cu_c0b527ec_166304cute1_E,(_ZN40_INTERNAL_f642d41c_4_k_cu_c0b527ec_166304cuda3std3__45__cpo6cbeginE - _ZN40_INTERNAL_f642d41c_4_k_cu_c0b527ec_166304cute1_E)
_ZN40_INTERNAL_f642d41c_4_k_cu_c0b527ec_166304cute1_E:
	.zero		1
	.type		_ZN40_INTERNAL_f642d41c_4_k_cu_c0b527ec_166304cuda3std3__45__cpo6cbeginE,@object
	.size		_ZN40_INTERNAL_f642d41c_4_k_cu_c0b527ec_166304cuda3std3__45__cpo6cbeginE,(_ZN40_INTERNAL_f642d41c_4_k_cu_c0b527ec_166304cuda3std3__48in_placeE - _ZN40_INTERNAL_f642d41c_4_k_cu_c0b527ec_166304cuda3std3__45__cpo6cbeginE)
_ZN40_INTERNAL_f642d41c_4_k_cu_c0b527ec_166304cuda3std3__45__cpo6cbeginE:
	.zero		1
	.type		_ZN40_INTERNAL_f642d41c_4_k_cu_c0b527ec_166304cuda3std3__48in_placeE,@object
	.size		_ZN40_INTERNAL_f642d41c_4_k_cu_c0b527ec_166304cuda3std3__48in_placeE,(_ZN40_INTERNAL_f642d41c_4_k_cu_c0b527ec_166304cuda3std6ranges3__45__cpo9iter_moveE - _ZN40_INTERNAL_f642d41c_4_k_cu_c0b527ec_166304cuda3std3__48in_placeE)
_ZN40_INTERNAL_f642d41c_4_k_cu_c0b527ec_166304cuda3std3__48in_placeE:
	.zero		1
	.type		_ZN40_INTERNAL_f642d41c_4_k_cu_c0b527ec_166304cuda3std6ranges3__45__cpo9iter_moveE,@object
	.size		_ZN40_INTERNAL_f642d41c_4_k_cu_c0b527ec_166304cuda3std6ranges3__45__cpo9iter_moveE,(_ZN40_INTERNAL_f642d41c_4_k_cu_c0b527ec_166304cuda3std3__45__cpo5beginE - _ZN40_INTERNAL_f642d41c_4_k_cu_c0b527ec_166304cuda3std6ranges3__45__cpo9iter_moveE)
_ZN40_INTERNAL_f642d41c_4_k_cu_c0b527ec_166304cuda3std6ranges3__45__cpo9iter_moveE:
	.zero		1
	.type		_ZN40_INTERNAL_f642d41c_4_k_cu_c0b527ec_166304cuda3std3__45__cpo5beginE,@object
	.size		_ZN40_INTERNAL_f642d41c_4_k_cu_c0b527ec_166304cuda3std3__45__cpo5beginE,(_ZN40_INTERNAL_f642d41c_4_k_cu_c0b527ec_166304cuda3std3__442_GLOBAL__N__f642d41c_4_k_cu_c0b527ec_166306ignoreE - _ZN40_INTERNAL_f642d41c_4_k_cu_c0b527ec_166304cuda3std3__45__cpo5beginE)
_ZN40_INTERNAL_f642d41c_4_k_cu_c0b527ec_166304cuda3std3__45__cpo5beginE:
	.zero		1
	.type		_ZN40_INTERNAL_f642d41c_4_k_cu_c0b527ec_166304cuda3std3__442_GLOBAL__N__f642d41c_4_k_cu_c0b527ec_166306ignoreE,@object
	.size		_ZN40_INTERNAL_f642d41c_4_k_cu_c0b527ec_166304cuda3std3__442_GLOBAL__N__f642d41c_4_k_cu_c0b527ec_166306ignoreE,(_ZN40_INTERNAL_f642d41c_4_k_cu_c0b527ec_166304cute7productE - _ZN40_INTERNAL_f642d41c_4_k_cu_c0b527ec_166304cuda3std3__442_GLOBAL__N__f642d41c_4_k_cu_c0b527ec_166306ignoreE)
_ZN40_INTERNAL_f642d41c_4_k_cu_c0b527ec_166304cuda3std3__442_GLOBAL__N__f642d41c_4_k_cu_c0b527ec_166306ignoreE:
	.zero		1
	.type		_ZN40_INTERNAL_f642d41c_4_k_cu_c0b527ec_166304cute7productE,@object
	.size		_ZN40_INTERNAL_f642d41c_4_k_cu_c0b527ec_166304cute7productE,(_ZN40_INTERNAL_f642d41c_4_k_cu_c0b527ec_166304cuda3std3__45__cpo3endE - _ZN40_INTERNAL_f642d41c_4_k_cu_c0b527ec_166304cute7productE)
_ZN40_INTERNAL_f642d41c_4_k_cu_c0b527ec_166304cute7productE:
	.zero		1
	.type		_ZN40_INTERNAL_f642d41c_4_k_cu_c0b527ec_166304cuda3std3__45__cpo3endE,@object
	.size		_ZN40_INTERNAL_f642d41c_4_k_cu_c0b527ec_166304cuda3std3__45__cpo3endE,(_ZN40_INTERNAL_f642d41c_4_k_cu_c0b527ec_166304cuda3std3__419piecewise_constructE - _ZN40_INTERNAL_f642d41c_4_k_cu_c0b527ec_166304cuda3std3__45__cpo3endE)
_ZN40_INTERNAL_f642d41c_4_k_cu_c0b527ec_166304cuda3std3__45__cpo3endE:
	.zero		1
	.type		_ZN40_INTERNAL_f642d41c_4_k_cu_c0b527ec_166304cuda3std3__419piecewise_constructE,@object
	.size		_ZN40_INTERNAL_f642d41c_4_k_cu_c0b527ec_166304cuda3std3__419piecewise_constructE,(_ZN40_INTERNAL_f642d41c_4_k_cu_c0b527ec_166304cuda3std3__45__cpo4cendE - _ZN40_INTERNAL_f642d41c_4_k_cu_c0b527ec_166304cuda3std3__419piecewise_constructE)
_ZN40_INTERNAL_f642d41c_4_k_cu_c0b527ec_166304cuda3std3__419piecewise_constructE:
	.zero		1
	.type		_ZN40_INTERNAL_f642d41c_4_k_cu_c0b527ec_166304cuda3std3__45__cpo4cendE,@object
	.size		_ZN40_INTERNAL_f642d41c_4_k_cu_c0b527ec_166304cuda3std3__45__cpo4cendE,(_ZN40_INTERNAL_f642d41c_4_k_cu_c0b527ec_166304cuda3std6ranges3__45__cpo4swapE - _ZN40_INTERNAL_f642d41c_4_k_cu_c0b527ec_166304cuda3std3__45__cpo4cendE)
_ZN40_INTERNAL_f642d41c_4_k_cu_c0b527ec_166304cuda3std3__45__cpo4cendE:
	.zero		1
	.type		_ZN40_INTERNAL_f642d41c_4_k_cu_c0b527ec_166304cuda3std6ranges3__45__cpo4swapE,@object
	.size		_ZN40_INTERNAL_f642d41c_4_k_cu_c0b527ec_166304cuda3std6ranges3__45__cpo4swapE,(.L_7 - _ZN40_INTERNAL_f642d41c_4_k_cu_c0b527ec_166304cuda3std6ranges3__45__cpo4swapE)
_ZN40_INTERNAL_f642d41c_4_k_cu_c0b527ec_166304cuda3std6ranges3__45__cpo4swapE:
	.zero		1
.L_7:


//--------------------- .nv.constant0._ZN7cutlass13device_kernelINS_4gemm6kernel13GemmUniversalIN4cute5tupleIJiiiiEEENS1_10collective13CollectiveMmaINS1_37MainloopSm90TmaGmmaWarpSpecializedFP8ILi9ENS5_IJNS4_1CILi4EEESB_NSA_ILi1EEEEEENS1_35KernelTmaWarpSpecializedCooperativeEEENS5_IJNSA_ILi256EEENSA_ILi128EEENSA_ILi64EEEEEENS_12float_e4m3_tENS5_IJlSC_lEEESK_SL_NS4_8TiledMMAINS4_8MMA_AtomIJNS4_4SM904GMMA31MMA_64x128x32_F32E4M3E4M3_SS_TNILNSP_7ScaleInE1ELSR_1EEEEEENS4_6LayoutINS5_IJNSA_ILi2EEESC_SC_EEENS5_IJSC_NSA_ILi0EEESX_EEEEENS5_IJNS4_10UnderscoreES10_S10_EEEEENS4_23SM90_TMA_LOAD_MULTICASTENS4_14ComposedLayoutINS4_7SwizzleILi2ELi4ELi3EEENS4_18smem_ptr_flag_bitsILi8EEENSU_INS5_IJNSA_ILi8EEESI_EEENS5_IJSI_SC_EEEEEEEvNS4_8identityES13_S1D_vS1E_EENS_8epilogue10collective6detail29Sm90TmaWarpSpecializedAdapterINS1H_15DefaultEpilogueISK_SL_SL_NS1G_6thread17LinearCombinationISK_Li1EffLNS1L_9ScaleType4KindE0ELNS_15FloatRoundStyleE2ESK_EENS1_15EpilogueDefaultEEEEEvvEEEEvNT_6ParamsE --------------------------
	.section	.nv.constant0._ZN7cutlass13device_kernelINS_4gemm6kernel13GemmUniversalIN4cute5tupleIJiiiiEEENS1_10collective13CollectiveMmaINS1_37MainloopSm90TmaGmmaWarpSpecializedFP8ILi9ENS5_IJNS4_1CILi4EEESB_NSA_ILi1EEEEEENS1_35KernelTmaWarpSpecializedCooperativeEEENS5_IJNSA_ILi256EEENSA_ILi128EEENSA_ILi64EEEEEENS_12float_e4m3_tENS5_IJlSC_lEEESK_SL_NS4_8TiledMMAINS4_8MMA_AtomIJNS4_4SM904GMMA31MMA_64x128x32_F32E4M3E4M3_SS_TNILNSP_7ScaleInE1ELSR_1EEEEEENS4_6LayoutINS5_IJNSA_ILi2EEESC_SC_EEENS5_IJSC_NSA_ILi0EEESX_EEEEENS5_IJNS4_10UnderscoreES10_S10_EEEEENS4_23SM90_TMA_LOAD_MULTICASTENS4_14ComposedLayoutINS4_7SwizzleILi2ELi4ELi3EEENS4_18smem_ptr_flag_bitsILi8EEENSU_INS5_IJNSA_ILi8EEESI_EEENS5_IJSI_SC_EEEEEEEvNS4_8identityES13_S1D_vS1E_EENS_8epilogue10collective6detail29Sm90TmaWarpSpecializedAdapterINS1H_15DefaultEpilogueISK_SL_SL_NS1G_6thread17LinearCombinationISK_Li1EffLNS1L_9ScaleType4KindE0ELNS_15FloatRoundStyleE2ESK_EENS1_15EpilogueDefaultEEEEEvvEEEEvNT_6ParamsE,"a",@progbits
	.sectionflags	@""
	.align	4
.nv.constant0._ZN7cutlass13device_kernelINS_4gemm6kernel13GemmUniversalIN4cute5tupleIJiiiiEEENS1_10collective13CollectiveMmaINS1_37MainloopSm90TmaGmmaWarpSpecializedFP8ILi9ENS5_IJNS4_1CILi4EEESB_NSA_ILi1EEEEEENS1_35KernelTmaWarpSpecializedCooperativeEEENS5_IJNSA_ILi256EEENSA_ILi128EEENSA_ILi64EEEEEENS_12float_e4m3_tENS5_IJlSC_lEEESK_SL_NS4_8TiledMMAINS4_8MMA_AtomIJNS4_4SM904GMMA31MMA_64x128x32_F32E4M3E4M3_SS_TNILNSP_7ScaleInE1ELSR_1EEEEEENS4_6LayoutINS5_IJNSA_ILi2EEESC_SC_EEENS5_IJSC_NSA_ILi0EEESX_EEEEENS5_IJNS4_10UnderscoreES10_S10_EEEEENS4_23SM90_TMA_LOAD_MULTICASTENS4_14ComposedLayoutINS4_7SwizzleILi2ELi4ELi3EEENS4_18smem_ptr_flag_bitsILi8EEENSU_INS5_IJNSA_ILi8EEESI_EEENS5_IJSI_SC_EEEEEEEvNS4_8identityES13_S1D_vS1E_EENS_8epilogue10collective6detail29Sm90TmaWarpSpecializedAdapterINS1H_15DefaultEpilogueISK_SL_SL_NS1G_6thread17LinearCombinationISK_Li1EffLNS1L_9ScaleType4KindE0ELNS_15FloatRoundStyleE2ESK_EENS1_15EpilogueDefaultEEEEEvvEEEEvNT_6ParamsE:
	.zero		1664


//--------------------- SYMBOLS --------------------------

	.type		.nv.reservedSmem.offset0,@object
	.size		.nv.reservedSmem.offset0,0x4
